//
// Generated by NVIDIA NVVM Compiler
//
// Compiler Build ID: CL-36424714
// Cuda compilation tools, release 13.0, V13.0.88
// Based on NVVM 20.0.0
//

.version 9.0
.target sm_100
.address_size 64

	// .globl	naive_normalized_cross_correlation
.extern .shared .align 16 .b8 sdata[];

.visible .entry naive_normalized_cross_correlation(
	.param .u64 .ptr .align 1 naive_normalized_cross_correlation_param_0,
	.param .u64 .ptr .align 1 naive_normalized_cross_correlation_param_1,
	.param .u64 .ptr .align 1 naive_normalized_cross_correlation_param_2,
	.param .u32 naive_normalized_cross_correlation_param_3,
	.param .u32 naive_normalized_cross_correlation_param_4,
	.param .u32 naive_normalized_cross_correlation_param_5,
	.param .u32 naive_normalized_cross_correlation_param_6,
	.param .u32 naive_normalized_cross_correlation_param_7,
	.param .u32 naive_normalized_cross_correlation_param_8,
	.param .u32 naive_normalized_cross_correlation_param_9
)
{
	.reg .pred 	%p<45>;
	.reg .b16 	%rs<30>;
	.reg .b32 	%r<202>;
	.reg .b32 	%f<141>;
	.reg .b64 	%rd<68>;

	ld.param.u64 	%rd4, [naive_normalized_cross_correlation_param_1];
	ld.param.u64 	%rd5, [naive_normalized_cross_correlation_param_2];
	ld.param.u32 	%r50, [naive_normalized_cross_correlation_param_3];
	ld.param.u32 	%r45, [naive_normalized_cross_correlation_param_4];
	ld.param.u32 	%r46, [naive_normalized_cross_correlation_param_5];
	ld.param.u32 	%r47, [naive_normalized_cross_correlation_param_7];
	ld.param.u32 	%r48, [naive_normalized_cross_correlation_param_8];
	ld.param.u32 	%r49, [naive_normalized_cross_correlation_param_9];
	cvta.to.global.u64 	%rd1, %rd5;
	cvta.to.global.u64 	%rd2, %rd4;
	mov.u32 	%r51, %ctaid.x;
	mov.u32 	%r52, %ntid.x;
	mov.u32 	%r53, %tid.x;
	mad.lo.s32 	%r1, %r51, %r52, %r53;
	mov.u32 	%r54, %ctaid.y;
	mov.u32 	%r55, %ntid.y;
	mov.u32 	%r56, %tid.y;
	mad.lo.s32 	%r57, %r54, %r55, %r56;
	mov.u32 	%r3, %tid.z;
	setp.ge.s32 	%p1, %r1, %r45;
	setp.ge.s32 	%p2, %r57, %r50;
	or.pred  	%p3, %p1, %p2;
	mov.f32 	%f121, 0f00000000;
	@%p3 bra 	$L__BB0_25;
	neg.s32 	%r195, %r46;
	setp.lt.s32 	%p4, %r46, 0;
	@%p4 bra 	$L__BB0_12;
	setp.lt.s32 	%p5, %r47, 0;
	neg.s32 	%r5, %r47;
	add.s32 	%r6, %r45, -1;
	@%p5 bra 	$L__BB0_12;
	shl.b32 	%r58, %r47, 1;
	and.b32  	%r7, %r58, 6;
	and.b32  	%r8, %r58, -8;
	and.b32  	%r9, %r47, 1;
	add.s32 	%r10, %r50, -1;
	mov.f32 	%f121, 0f00000000;
	mov.u32 	%r190, %r195;
$L__BB0_4:
	setp.lt.u32 	%p6, %r47, 4;
	add.s32 	%r59, %r190, %r57;
	max.s32 	%r60, %r59, 0;
	setp.gt.s32 	%p7, %r50, %r60;
	selp.b32 	%r61, %r60, %r10, %p7;
	mul.lo.s32 	%r12, %r61, %r45;
	mov.u32 	%r192, %r5;
	@%p6 bra 	$L__BB0_7;
	mov.u32 	%r192, %r5;
$L__BB0_6:
	.pragma "nounroll";
	add.s32 	%r62, %r192, %r1;
	max.s32 	%r63, %r62, 0;
	setp.gt.s32 	%p8, %r45, %r63;
	selp.b32 	%r64, %r63, %r6, %p8;
	add.s32 	%r65, %r64, %r12;
	mad.lo.s32 	%r66, %r65, 3, %r3;
	cvt.u64.u32 	%rd6, %r66;
	add.s64 	%rd7, %rd2, %rd6;
	ld.global.u8 	%rs1, [%rd7];
	cvt.rn.f32.u16 	%f42, %rs1;
	add.f32 	%f43, %f121, %f42;
	add.s32 	%r67, %r62, 1;
	max.s32 	%r68, %r67, 0;
	setp.gt.s32 	%p9, %r45, %r68;
	selp.b32 	%r69, %r68, %r6, %p9;
	add.s32 	%r70, %r69, %r12;
	mad.lo.s32 	%r71, %r70, 3, %r3;
	cvt.u64.u32 	%rd8, %r71;
	add.s64 	%rd9, %rd2, %rd8;
	ld.global.u8 	%rs2, [%rd9];
	cvt.rn.f32.u16 	%f44, %rs2;
	add.f32 	%f45, %f43, %f44;
	add.s32 	%r72, %r62, 2;
	max.s32 	%r73, %r72, 0;
	setp.gt.s32 	%p10, %r45, %r73;
	selp.b32 	%r74, %r73, %r6, %p10;
	add.s32 	%r75, %r74, %r12;
	mad.lo.s32 	%r76, %r75, 3, %r3;
	cvt.u64.u32 	%rd10, %r76;
	add.s64 	%rd11, %rd2, %rd10;
	ld.global.u8 	%rs3, [%rd11];
	cvt.rn.f32.u16 	%f46, %rs3;
	add.f32 	%f47, %f45, %f46;
	add.s32 	%r77, %r62, 3;
	max.s32 	%r78, %r77, 0;
	setp.gt.s32 	%p11, %r45, %r78;
	selp.b32 	%r79, %r78, %r6, %p11;
	add.s32 	%r80, %r79, %r12;
	mad.lo.s32 	%r81, %r80, 3, %r3;
	cvt.u64.u32 	%rd12, %r81;
	add.s64 	%rd13, %rd2, %rd12;
	ld.global.u8 	%rs4, [%rd13];
	cvt.rn.f32.u16 	%f48, %rs4;
	add.f32 	%f49, %f47, %f48;
	add.s32 	%r82, %r62, 4;
	max.s32 	%r83, %r82, 0;
	setp.gt.s32 	%p12, %r45, %r83;
	selp.b32 	%r84, %r83, %r6, %p12;
	add.s32 	%r85, %r84, %r12;
	mad.lo.s32 	%r86, %r85, 3, %r3;
	cvt.u64.u32 	%rd14, %r86;
	add.s64 	%rd15, %rd2, %rd14;
	ld.global.u8 	%rs5, [%rd15];
	cvt.rn.f32.u16 	%f50, %rs5;
	add.f32 	%f51, %f49, %f50;
	add.s32 	%r87, %r62, 5;
	max.s32 	%r88, %r87, 0;
	setp.gt.s32 	%p13, %r45, %r88;
	selp.b32 	%r89, %r88, %r6, %p13;
	add.s32 	%r90, %r89, %r12;
	mad.lo.s32 	%r91, %r90, 3, %r3;
	cvt.u64.u32 	%rd16, %r91;
	add.s64 	%rd17, %rd2, %rd16;
	ld.global.u8 	%rs6, [%rd17];
	cvt.rn.f32.u16 	%f52, %rs6;
	add.f32 	%f53, %f51, %f52;
	add.s32 	%r92, %r62, 6;
	max.s32 	%r93, %r92, 0;
	setp.gt.s32 	%p14, %r45, %r93;
	selp.b32 	%r94, %r93, %r6, %p14;
	add.s32 	%r95, %r94, %r12;
	mad.lo.s32 	%r96, %r95, 3, %r3;
	cvt.u64.u32 	%rd18, %r96;
	add.s64 	%rd19, %rd2, %rd18;
	ld.global.u8 	%rs7, [%rd19];
	cvt.rn.f32.u16 	%f54, %rs7;
	add.f32 	%f55, %f53, %f54;
	add.s32 	%r97, %r62, 7;
	max.s32 	%r98, %r97, 0;
	setp.gt.s32 	%p15, %r45, %r98;
	selp.b32 	%r99, %r98, %r6, %p15;
	add.s32 	%r100, %r99, %r12;
	mad.lo.s32 	%r101, %r100, 3, %r3;
	cvt.u64.u32 	%rd20, %r101;
	add.s64 	%rd21, %rd2, %rd20;
	ld.global.u8 	%rs8, [%rd21];
	cvt.rn.f32.u16 	%f56, %rs8;
	add.f32 	%f121, %f55, %f56;
	add.s32 	%r192, %r192, 8;
	add.s32 	%r102, %r192, %r47;
	setp.ne.s32 	%p16, %r102, %r8;
	@%p16 bra 	$L__BB0_6;
$L__BB0_7:
	setp.lt.u32 	%p17, %r7, 3;
	@%p17 bra 	$L__BB0_9;
	add.s32 	%r103, %r192, %r1;
	max.s32 	%r104, %r103, 0;
	setp.gt.s32 	%p18, %r45, %r104;
	selp.b32 	%r105, %r104, %r6, %p18;
	add.s32 	%r106, %r105, %r12;
	mad.lo.s32 	%r107, %r106, 3, %r3;
	cvt.u64.u32 	%rd22, %r107;
	add.s64 	%rd23, %rd2, %rd22;
	ld.global.u8 	%rs9, [%rd23];
	cvt.rn.f32.u16 	%f57, %rs9;
	add.f32 	%f58, %f121, %f57;
	add.s32 	%r108, %r103, 1;
	max.s32 	%r109, %r108, 0;
	setp.gt.s32 	%p19, %r45, %r109;
	selp.b32 	%r110, %r109, %r6, %p19;
	add.s32 	%r111, %r110, %r12;
	mad.lo.s32 	%r112, %r111, 3, %r3;
	cvt.u64.u32 	%rd24, %r112;
	add.s64 	%rd25, %rd2, %rd24;
	ld.global.u8 	%rs10, [%rd25];
	cvt.rn.f32.u16 	%f59, %rs10;
	add.f32 	%f60, %f58, %f59;
	add.s32 	%r113, %r103, 2;
	max.s32 	%r114, %r113, 0;
	setp.gt.s32 	%p20, %r45, %r114;
	selp.b32 	%r115, %r114, %r6, %p20;
	add.s32 	%r116, %r115, %r12;
	mad.lo.s32 	%r117, %r116, 3, %r3;
	cvt.u64.u32 	%rd26, %r117;
	add.s64 	%rd27, %rd2, %rd26;
	ld.global.u8 	%rs11, [%rd27];
	cvt.rn.f32.u16 	%f61, %rs11;
	add.f32 	%f62, %f60, %f61;
	add.s32 	%r118, %r103, 3;
	max.s32 	%r119, %r118, 0;
	setp.gt.s32 	%p21, %r45, %r119;
	selp.b32 	%r120, %r119, %r6, %p21;
	add.s32 	%r121, %r120, %r12;
	mad.lo.s32 	%r122, %r121, 3, %r3;
	cvt.u64.u32 	%rd28, %r122;
	add.s64 	%rd29, %rd2, %rd28;
	ld.global.u8 	%rs12, [%rd29];
	cvt.rn.f32.u16 	%f63, %rs12;
	add.f32 	%f121, %f62, %f63;
	add.s32 	%r192, %r192, 4;
$L__BB0_9:
	setp.eq.s32 	%p22, %r9, 0;
	@%p22 bra 	$L__BB0_11;
	add.s32 	%r123, %r192, %r1;
	max.s32 	%r124, %r123, 0;
	setp.gt.s32 	%p23, %r45, %r124;
	selp.b32 	%r125, %r124, %r6, %p23;
	add.s32 	%r126, %r125, %r12;
	mad.lo.s32 	%r127, %r126, 3, %r3;
	cvt.u64.u32 	%rd30, %r127;
	add.s64 	%rd31, %rd2, %rd30;
	ld.global.u8 	%rs13, [%rd31];
	cvt.rn.f32.u16 	%f64, %rs13;
	add.f32 	%f65, %f121, %f64;
	add.s32 	%r128, %r123, 1;
	max.s32 	%r129, %r128, 0;
	setp.gt.s32 	%p24, %r45, %r129;
	selp.b32 	%r130, %r129, %r6, %p24;
	add.s32 	%r131, %r130, %r12;
	mad.lo.s32 	%r132, %r131, 3, %r3;
	cvt.u64.u32 	%rd32, %r132;
	add.s64 	%rd33, %rd2, %rd32;
	ld.global.u8 	%rs14, [%rd33];
	cvt.rn.f32.u16 	%f66, %rs14;
	add.f32 	%f121, %f65, %f66;
	add.s32 	%r192, %r192, 2;
$L__BB0_11:
	add.s32 	%r133, %r192, %r1;
	max.s32 	%r134, %r133, 0;
	setp.gt.s32 	%p25, %r45, %r134;
	selp.b32 	%r135, %r134, %r6, %p25;
	add.s32 	%r136, %r135, %r12;
	mad.lo.s32 	%r137, %r136, 3, %r3;
	cvt.u64.u32 	%rd34, %r137;
	add.s64 	%rd35, %rd2, %rd34;
	ld.global.u8 	%rs15, [%rd35];
	cvt.rn.f32.u16 	%f67, %rs15;
	add.f32 	%f121, %f121, %f67;
	add.s32 	%r20, %r190, 1;
	setp.ne.s32 	%p26, %r190, %r46;
	mov.u32 	%r190, %r20;
	@%p26 bra 	$L__BB0_4;
$L__BB0_12:
	setp.lt.s32 	%p27, %r46, 0;
	cvt.rn.f32.s32 	%f69, %r49;
	mov.f32 	%f133, 0f00000000;
	div.rn.f32 	%f11, %f133, %f69;
	div.rn.f32 	%f12, %f121, %f69;
	mov.f32 	%f132, %f133;
	mov.f32 	%f131, %f133;
	@%p27 bra 	$L__BB0_22;
	setp.lt.s32 	%p28, %r47, 0;
	add.s32 	%r21, %r45, -1;
	@%p28 bra 	$L__BB0_22;
	shl.b32 	%r138, %r47, 1;
	and.b32  	%r139, %r138, -4;
	neg.s32 	%r22, %r139;
	mov.f32 	%f131, 0f00000000;
	neg.s32 	%r24, %r47;
	add.s32 	%r142, %r50, -1;
	mov.f32 	%f132, %f131;
	mov.f32 	%f133, %f131;
$L__BB0_15:
	setp.lt.u32 	%p29, %r47, 2;
	add.s32 	%r140, %r195, %r57;
	max.s32 	%r141, %r140, 0;
	setp.gt.s32 	%p30, %r50, %r141;
	selp.b32 	%r143, %r141, %r142, %p30;
	mul.lo.s32 	%r25, %r143, %r45;
	add.s32 	%r26, %r195, %r46;
	mad.lo.s32 	%r27, %r26, %r48, %r47;
	mov.u32 	%r201, %r24;
	@%p29 bra 	$L__BB0_19;
	sub.s32 	%r199, 1, %r47;
	sub.s32 	%r197, %r1, %r47;
	mul.lo.s32 	%r144, %r48, %r26;
	mad.lo.s32 	%r145, %r144, 3, %r3;
	add.s32 	%r196, %r145, 6;
	mov.u32 	%r198, %r22;
$L__BB0_17:
	.pragma "nounroll";
	max.s32 	%r146, %r197, 0;
	setp.gt.s32 	%p31, %r45, %r146;
	selp.b32 	%r147, %r146, %r21, %p31;
	add.s32 	%r148, %r147, %r25;
	mad.lo.s32 	%r149, %r148, 3, %r3;
	cvt.u64.u32 	%rd36, %r149;
	add.s64 	%rd37, %rd2, %rd36;
	ld.global.u8 	%rs16, [%rd37];
	cvt.rn.f32.u16 	%f72, %rs16;
	sub.f32 	%f73, %f72, %f12;
	add.s32 	%r150, %r196, -6;
	cvt.u64.u32 	%rd38, %r150;
	add.s64 	%rd39, %rd1, %rd38;
	ld.global.u8 	%rs17, [%rd39];
	cvt.rn.f32.u16 	%f74, %rs17;
	sub.f32 	%f75, %f74, %f11;
	fma.rn.f32 	%f76, %f75, %f72, %f133;
	fma.rn.f32 	%f77, %f73, %f73, %f132;
	fma.rn.f32 	%f78, %f75, %f75, %f131;
	add.s32 	%r151, %r197, 1;
	max.s32 	%r152, %r151, 0;
	setp.gt.s32 	%p32, %r45, %r152;
	selp.b32 	%r153, %r152, %r21, %p32;
	add.s32 	%r154, %r153, %r25;
	mad.lo.s32 	%r155, %r154, 3, %r3;
	cvt.u64.u32 	%rd40, %r155;
	add.s64 	%rd41, %rd2, %rd40;
	ld.global.u8 	%rs18, [%rd41];
	cvt.rn.f32.u16 	%f79, %rs18;
	sub.f32 	%f80, %f79, %f12;
	add.s32 	%r156, %r196, -3;
	cvt.u64.u32 	%rd42, %r156;
	add.s64 	%rd43, %rd1, %rd42;
	ld.global.u8 	%rs19, [%rd43];
	cvt.rn.f32.u16 	%f81, %rs19;
	sub.f32 	%f82, %f81, %f11;
	fma.rn.f32 	%f83, %f82, %f79, %f76;
	fma.rn.f32 	%f84, %f80, %f80, %f77;
	fma.rn.f32 	%f85, %f82, %f82, %f78;
	add.s32 	%r157, %r197, 2;
	max.s32 	%r158, %r157, 0;
	setp.gt.s32 	%p33, %r45, %r158;
	selp.b32 	%r159, %r158, %r21, %p33;
	add.s32 	%r160, %r159, %r25;
	mad.lo.s32 	%r161, %r160, 3, %r3;
	cvt.u64.u32 	%rd44, %r161;
	add.s64 	%rd45, %rd2, %rd44;
	ld.global.u8 	%rs20, [%rd45];
	cvt.rn.f32.u16 	%f86, %rs20;
	sub.f32 	%f87, %f86, %f12;
	add.s32 	%r162, %r196, 3;
	cvt.u64.u32 	%rd46, %r196;
	add.s64 	%rd47, %rd1, %rd46;
	ld.global.u8 	%rs21, [%rd47];
	cvt.rn.f32.u16 	%f88, %rs21;
	sub.f32 	%f89, %f88, %f11;
	fma.rn.f32 	%f90, %f89, %f86, %f83;
	fma.rn.f32 	%f91, %f87, %f87, %f84;
	fma.rn.f32 	%f92, %f89, %f89, %f85;
	add.s32 	%r163, %r197, 3;
	max.s32 	%r164, %r163, 0;
	setp.gt.s32 	%p34, %r45, %r164;
	selp.b32 	%r165, %r164, %r21, %p34;
	add.s32 	%r166, %r165, %r25;
	mad.lo.s32 	%r167, %r166, 3, %r3;
	cvt.u64.u32 	%rd48, %r167;
	add.s64 	%rd49, %rd2, %rd48;
	ld.global.u8 	%rs22, [%rd49];
	cvt.rn.f32.u16 	%f93, %rs22;
	sub.f32 	%f94, %f93, %f12;
	cvt.u64.u32 	%rd50, %r162;
	add.s64 	%rd51, %rd1, %rd50;
	ld.global.u8 	%rs23, [%rd51];
	cvt.rn.f32.u16 	%f95, %rs23;
	sub.f32 	%f96, %f95, %f11;
	fma.rn.f32 	%f133, %f96, %f93, %f90;
	fma.rn.f32 	%f132, %f94, %f94, %f91;
	fma.rn.f32 	%f131, %f96, %f96, %f92;
	add.s32 	%r199, %r199, 4;
	add.s32 	%r198, %r198, 4;
	add.s32 	%r197, %r197, 4;
	add.s32 	%r196, %r196, 12;
	setp.ne.s32 	%p35, %r198, 0;
	@%p35 bra 	$L__BB0_17;
	add.s32 	%r201, %r199, -1;
$L__BB0_19:
	and.b32  	%r168, %r47, 1;
	setp.eq.b32 	%p36, %r168, 1;
	not.pred 	%p37, %p36;
	@%p37 bra 	$L__BB0_21;
	add.s32 	%r169, %r201, %r1;
	max.s32 	%r170, %r169, 0;
	setp.gt.s32 	%p38, %r45, %r170;
	selp.b32 	%r171, %r170, %r21, %p38;
	add.s32 	%r172, %r171, %r25;
	mad.lo.s32 	%r173, %r172, 3, %r3;
	cvt.u64.u32 	%rd52, %r173;
	add.s64 	%rd53, %rd2, %rd52;
	ld.global.u8 	%rs24, [%rd53];
	cvt.rn.f32.u16 	%f97, %rs24;
	sub.f32 	%f98, %f97, %f12;
	add.s32 	%r174, %r27, %r201;
	mad.lo.s32 	%r175, %r174, 3, %r3;
	cvt.u64.u32 	%rd54, %r175;
	add.s64 	%rd55, %rd1, %rd54;
	ld.global.u8 	%rs25, [%rd55];
	cvt.rn.f32.u16 	%f99, %rs25;
	sub.f32 	%f100, %f99, %f11;
	fma.rn.f32 	%f101, %f100, %f97, %f133;
	fma.rn.f32 	%f102, %f98, %f98, %f132;
	fma.rn.f32 	%f103, %f100, %f100, %f131;
	add.s32 	%r176, %r169, 1;
	max.s32 	%r177, %r176, 0;
	setp.gt.s32 	%p39, %r45, %r177;
	selp.b32 	%r178, %r177, %r21, %p39;
	add.s32 	%r179, %r178, %r25;
	mad.lo.s32 	%r180, %r179, 3, %r3;
	cvt.u64.u32 	%rd56, %r180;
	add.s64 	%rd57, %rd2, %rd56;
	ld.global.u8 	%rs26, [%rd57];
	cvt.rn.f32.u16 	%f104, %rs26;
	sub.f32 	%f105, %f104, %f12;
	add.s32 	%r181, %r175, 3;
	cvt.u64.u32 	%rd58, %r181;
	add.s64 	%rd59, %rd1, %rd58;
	ld.global.u8 	%rs27, [%rd59];
	cvt.rn.f32.u16 	%f106, %rs27;
	sub.f32 	%f107, %f106, %f11;
	fma.rn.f32 	%f133, %f107, %f104, %f101;
	fma.rn.f32 	%f132, %f105, %f105, %f102;
	fma.rn.f32 	%f131, %f107, %f107, %f103;
	add.s32 	%r201, %r201, 2;
$L__BB0_21:
	add.s32 	%r182, %r201, %r1;
	max.s32 	%r183, %r182, 0;
	setp.gt.s32 	%p40, %r45, %r183;
	selp.b32 	%r184, %r183, %r21, %p40;
	add.s32 	%r185, %r184, %r25;
	mad.lo.s32 	%r186, %r185, 3, %r3;
	cvt.u64.u32 	%rd60, %r186;
	add.s64 	%rd61, %rd2, %rd60;
	ld.global.u8 	%rs28, [%rd61];
	cvt.rn.f32.u16 	%f108, %rs28;
	sub.f32 	%f109, %f108, %f12;
	add.s32 	%r187, %r27, %r201;
	mad.lo.s32 	%r188, %r187, 3, %r3;
	cvt.u64.u32 	%rd62, %r188;
	add.s64 	%rd63, %rd1, %rd62;
	ld.global.u8 	%rs29, [%rd63];
	cvt.rn.f32.u16 	%f110, %rs29;
	sub.f32 	%f111, %f110, %f11;
	fma.rn.f32 	%f133, %f111, %f108, %f133;
	fma.rn.f32 	%f132, %f109, %f109, %f132;
	fma.rn.f32 	%f131, %f111, %f111, %f131;
	add.s32 	%r43, %r195, 1;
	setp.ne.s32 	%p41, %r195, %r46;
	mov.u32 	%r195, %r43;
	@%p41 bra 	$L__BB0_15;
$L__BB0_22:
	setp.eq.f32 	%p42, %f132, 0f00000000;
	setp.eq.f32 	%p43, %f131, 0f00000000;
	mov.f32 	%f140, 0f00000000;
	or.pred  	%p44, %p42, %p43;
	@%p44 bra 	$L__BB0_24;
	mul.f32 	%f113, %f132, %f131;
	sqrt.rn.f32 	%f114, %f113;
	div.rn.f32 	%f140, %f133, %f114;
$L__BB0_24:
	ld.param.u64 	%rd67, [naive_normalized_cross_correlation_param_0];
	mad.lo.s32 	%r189, %r45, %r57, %r1;
	cvta.to.global.u64 	%rd64, %rd67;
	mul.wide.s32 	%rd65, %r189, 4;
	add.s64 	%rd66, %rd64, %rd65;
	st.global.f32 	[%rd66], %f140;
$L__BB0_25:
	ret;

}
	// .globl	blellochCdf
.visible .entry blellochCdf(
	.param .u64 .ptr .align 1 blellochCdf_param_0,
	.param .u64 .ptr .align 1 blellochCdf_param_1,
	.param .u32 blellochCdf_param_2
)
{
	.reg .pred 	%p<11>;
	.reg .b32 	%r<33>;
	.reg .b32 	%f<4>;
	.reg .b64 	%rd<15>;
	.reg .b64 	%fd<3>;

	ld.param.u64 	%rd3, [blellochCdf_param_0];
	ld.param.u64 	%rd4, [blellochCdf_param_1];
	ld.param.u32 	%r10, [blellochCdf_param_2];
	cvta.to.global.u64 	%rd1, %rd4;
	mov.u32 	%r1, %tid.x;
	setp.ge.s32 	%p1, %r1, %r10;
	@%p1 bra 	$L__BB1_16;
	setp.lt.u32 	%p2, %r10, 2;
	mul.wide.u32 	%rd5, %r1, 4;
	add.s64 	%rd2, %rd1, %rd5;
	mov.b32 	%r31, 1;
	@%p2 bra 	$L__BB1_7;
	sub.s32 	%r2, %r1, %r10;
	mov.b32 	%r31, 1;
$L__BB1_3:
	setp.lt.u32 	%p3, %r1, %r31;
	@%p3 bra 	$L__BB1_6;
	shl.b32 	%r13, %r31, 1;
	neg.s32 	%r14, %r13;
	or.b32  	%r15, %r14, %r2;
	setp.ne.s32 	%p4, %r15, -1;
	@%p4 bra 	$L__BB1_6;
	sub.s32 	%r16, %r1, %r31;
	mul.wide.u32 	%rd6, %r16, 4;
	add.s64 	%rd7, %rd1, %rd6;
	ld.global.u32 	%r17, [%rd7];
	ld.global.u32 	%r18, [%rd2];
	add.s32 	%r19, %r18, %r17;
	st.global.u32 	[%rd2], %r19;
$L__BB1_6:
	bar.sync 	0;
	shl.b32 	%r31, %r31, 1;
	setp.lt.u32 	%p5, %r31, %r10;
	@%p5 bra 	$L__BB1_3;
$L__BB1_7:
	add.s32 	%r20, %r10, -1;
	mul.wide.s32 	%rd8, %r10, 4;
	add.s64 	%rd9, %rd1, %rd8;
	ld.global.u32 	%r6, [%rd9+-4];
	setp.ne.s32 	%p6, %r1, %r20;
	@%p6 bra 	$L__BB1_9;
	mov.b32 	%r21, 0;
	st.global.u32 	[%rd2], %r21;
$L__BB1_9:
	setp.lt.u32 	%p7, %r31, 2;
	@%p7 bra 	$L__BB1_15;
	sub.s32 	%r7, %r1, %r10;
$L__BB1_11:
	mov.u32 	%r8, %r31;
	shr.u32 	%r31, %r8, 1;
	setp.lt.u32 	%p8, %r1, %r31;
	@%p8 bra 	$L__BB1_14;
	shl.b32 	%r22, %r31, 1;
	neg.s32 	%r23, %r22;
	or.b32  	%r24, %r23, %r7;
	setp.ne.s32 	%p9, %r24, -1;
	@%p9 bra 	$L__BB1_14;
	sub.s32 	%r25, %r1, %r31;
	mul.wide.u32 	%rd10, %r25, 4;
	add.s64 	%rd11, %rd1, %rd10;
	ld.global.u32 	%r26, [%rd11];
	ld.global.u32 	%r27, [%rd2];
	add.s32 	%r28, %r27, %r26;
	st.global.u32 	[%rd2], %r28;
	st.global.u32 	[%rd11], %r27;
$L__BB1_14:
	bar.sync 	0;
	setp.gt.u32 	%p10, %r8, 3;
	@%p10 bra 	$L__BB1_11;
$L__BB1_15:
	cvt.rn.f64.u32 	%fd1, %r6;
	rcp.rn.f64 	%fd2, %fd1;
	cvt.rn.f32.f64 	%f1, %fd2;
	ld.global.u32 	%r29, [%rd2];
	cvt.rn.f32.u32 	%f2, %r29;
	mul.f32 	%f3, %f1, %f2;
	cvta.to.global.u64 	%rd12, %rd3;
	add.s64 	%rd14, %rd12, %rd5;
	st.global.f32 	[%rd14], %f3;
$L__BB1_16:
	ret;

}
	// .globl	reduce_min
.visible .entry reduce_min(
	.param .u64 .ptr .align 1 reduce_min_param_0,
	.param .u64 .ptr .align 1 reduce_min_param_1,
	.param .u32 reduce_min_param_2
)
{
	.reg .pred 	%p<7>;
	.reg .b32 	%r<14>;
	.reg .b32 	%f<6>;
	.reg .b64 	%rd<9>;

	ld.param.u64 	%rd1, [reduce_min_param_0];
	ld.param.u64 	%rd2, [reduce_min_param_1];
	ld.param.u32 	%r8, [reduce_min_param_2];
	mov.u32 	%r1, %tid.x;
	mov.u32 	%r13, %ntid.x;
	mov.u32 	%r3, %ctaid.x;
	mad.lo.s32 	%r4, %r13, %r3, %r1;
	setp.ge.s32 	%p1, %r4, %r8;
	@%p1 bra 	$L__BB2_7;
	cvta.to.global.u64 	%rd3, %rd1;
	mul.wide.s32 	%rd4, %r4, 4;
	add.s64 	%rd5, %rd3, %rd4;
	ld.global.f32 	%f1, [%rd5];
	shl.b32 	%r9, %r1, 2;
	mov.u32 	%r10, sdata;
	add.s32 	%r5, %r10, %r9;
	st.shared.f32 	[%r5], %f1;
	bar.sync 	0;
	setp.lt.u32 	%p2, %r13, 2;
	@%p2 bra 	$L__BB2_5;
$L__BB2_2:
	shr.u32 	%r7, %r13, 1;
	setp.ge.u32 	%p3, %r1, %r7;
	@%p3 bra 	$L__BB2_4;
	ld.shared.f32 	%f2, [%r5];
	shl.b32 	%r11, %r7, 2;
	add.s32 	%r12, %r5, %r11;
	ld.shared.f32 	%f3, [%r12];
	setp.lt.f32 	%p4, %f2, %f3;
	selp.f32 	%f4, %f2, %f3, %p4;
	st.shared.f32 	[%r5], %f4;
$L__BB2_4:
	bar.sync 	0;
	setp.gt.u32 	%p5, %r13, 3;
	mov.u32 	%r13, %r7;
	@%p5 bra 	$L__BB2_2;
$L__BB2_5:
	setp.ne.s32 	%p6, %r1, 0;
	@%p6 bra 	$L__BB2_7;
	ld.shared.f32 	%f5, [sdata];
	cvta.to.global.u64 	%rd6, %rd2;
	mul.wide.u32 	%rd7, %r3, 4;
	add.s64 	%rd8, %rd6, %rd7;
	st.global.f32 	[%rd8], %f5;
$L__BB2_7:
	ret;

}
	// .globl	range
.visible .entry range(
	.param .u64 .ptr .align 1 range_param_0,
	.param .u32 range_param_1
)
{
	.reg .pred 	%p<2>;
	.reg .b32 	%r<6>;
	.reg .b64 	%rd<5>;

	ld.param.u64 	%rd1, [range_param_0];
	ld.param.u32 	%r2, [range_param_1];
	mov.u32 	%r3, %tid.x;
	mov.u32 	%r4, %ntid.x;
	mov.u32 	%r5, %ctaid.x;
	mad.lo.s32 	%r1, %r4, %r5, %r3;
	setp.ge.u32 	%p1, %r1, %r2;
	@%p1 bra 	$L__BB3_2;
	cvta.to.global.u64 	%rd2, %rd1;
	mul.wide.s32 	%rd3, %r1, 4;
	add.s64 	%rd4, %rd2, %rd3;
	st.global.u32 	[%rd4], %r1;
$L__BB3_2:
	ret;

}
	// .globl	remove_redness
.visible .entry remove_redness(
	.param .u64 .ptr .align 1 remove_redness_param_0,
	.param .u64 .ptr .align 1 remove_redness_param_1,
	.param .u32 remove_redness_param_2,
	.param .u32 remove_redness_param_3,
	.param .u32 remove_redness_param_4,
	.param .u32 remove_redness_param_5,
	.param .u32 remove_redness_param_6
)
{
	.reg .pred 	%p<16>;
	.reg .b16 	%rs<29>;
	.reg .b32 	%r<67>;
	.reg .b64 	%rd<21>;

	ld.param.u64 	%rd2, [remove_redness_param_0];
	ld.param.u64 	%rd3, [remove_redness_param_1];
	ld.param.u32 	%r31, [remove_redness_param_2];
	ld.param.u32 	%r27, [remove_redness_param_3];
	ld.param.u32 	%r28, [remove_redness_param_4];
	ld.param.u32 	%r29, [remove_redness_param_5];
	ld.param.u32 	%r30, [remove_redness_param_6];
	cvta.to.global.u64 	%rd1, %rd3;
	mov.u32 	%r32, %ctaid.x;
	mov.u32 	%r33, %ntid.x;
	mov.u32 	%r34, %tid.x;
	mad.lo.s32 	%r1, %r32, %r33, %r34;
	setp.ge.s32 	%p1, %r1, %r31;
	@%p1 bra 	$L__BB4_10;
	cvta.to.global.u64 	%rd4, %rd2;
	not.b32 	%r35, %r1;
	mad.lo.s32 	%r36, %r28, %r27, %r35;
	mul.wide.s32 	%rd5, %r36, 4;
	add.s64 	%rd6, %rd4, %rd5;
	ld.global.u32 	%r2, [%rd6];
	div.s32 	%r37, %r2, %r28;
	sub.s32 	%r63, %r37, %r29;
	add.s32 	%r4, %r37, %r29;
	setp.gt.s32 	%p2, %r63, %r4;
	@%p2 bra 	$L__BB4_10;
	rem.s32 	%r38, %r2, %r28;
	sub.s32 	%r5, %r38, %r30;
	add.s32 	%r6, %r38, %r30;
	add.s32 	%r7, %r28, -1;
	add.s32 	%r8, %r27, -1;
	shl.b32 	%r9, %r30, 1;
	max.s32 	%r39, %r5, 0;
	setp.gt.s32 	%p3, %r28, %r39;
	selp.b32 	%r10, %r39, %r7, %p3;
	add.s32 	%r11, %r5, 1;
	and.b32  	%r12, %r30, 1;
	max.s32 	%r40, %r11, 0;
	setp.gt.s32 	%p4, %r28, %r40;
	selp.b32 	%r13, %r40, %r7, %p4;
	add.s32 	%r41, %r5, 2;
	max.s32 	%r42, %r41, 0;
	setp.gt.s32 	%p5, %r28, %r42;
	selp.b32 	%r14, %r42, %r7, %p5;
	add.s32 	%r15, %r5, 3;
	neg.s32 	%r16, %r6;
$L__BB4_3:
	mov.u32 	%r17, %r63;
	setp.gt.s32 	%p6, %r5, %r6;
	@%p6 bra 	$L__BB4_9;
	setp.eq.s32 	%p7, %r12, 0;
	max.s32 	%r43, %r17, 0;
	setp.gt.s32 	%p8, %r27, %r43;
	selp.b32 	%r44, %r43, %r8, %p8;
	mul.lo.s32 	%r18, %r44, %r28;
	add.s32 	%r45, %r10, %r18;
	mul.wide.s32 	%rd7, %r45, 3;
	add.s64 	%rd8, %rd1, %rd7;
	ld.global.u8 	%rs1, [%rd8+1];
	ld.global.u8 	%rs2, [%rd8+2];
	add.s16 	%rs3, %rs2, %rs1;
	shl.b16 	%rs4, %rs3, 1;
	st.global.u8 	[%rd8], %rs4;
	mov.u32 	%r64, %r11;
	@%p7 bra 	$L__BB4_6;
	add.s32 	%r46, %r13, %r18;
	mul.wide.s32 	%rd9, %r46, 3;
	add.s64 	%rd10, %rd1, %rd9;
	ld.global.u8 	%rs5, [%rd10+1];
	ld.global.u8 	%rs6, [%rd10+2];
	add.s16 	%rs7, %rs6, %rs5;
	shl.b16 	%rs8, %rs7, 1;
	st.global.u8 	[%rd10], %rs8;
	add.s32 	%r47, %r14, %r18;
	mul.wide.s32 	%rd11, %r47, 3;
	add.s64 	%rd12, %rd1, %rd11;
	ld.global.u8 	%rs9, [%rd12+1];
	ld.global.u8 	%rs10, [%rd12+2];
	add.s16 	%rs11, %rs10, %rs9;
	shl.b16 	%rs12, %rs11, 1;
	st.global.u8 	[%rd12], %rs12;
	mov.u32 	%r64, %r15;
$L__BB4_6:
	setp.lt.u32 	%p9, %r9, 3;
	@%p9 bra 	$L__BB4_9;
	add.s32 	%r66, %r64, 1;
	add.s32 	%r65, %r16, %r64;
$L__BB4_8:
	add.s32 	%r48, %r66, -1;
	max.s32 	%r49, %r48, 0;
	setp.gt.s32 	%p10, %r28, %r49;
	selp.b32 	%r50, %r49, %r7, %p10;
	add.s32 	%r51, %r50, %r18;
	mul.wide.s32 	%rd13, %r51, 3;
	add.s64 	%rd14, %rd1, %rd13;
	ld.global.u8 	%rs13, [%rd14+1];
	ld.global.u8 	%rs14, [%rd14+2];
	add.s16 	%rs15, %rs14, %rs13;
	shl.b16 	%rs16, %rs15, 1;
	st.global.u8 	[%rd14], %rs16;
	add.s32 	%r52, %r66, 2;
	max.s32 	%r53, %r66, 0;
	setp.gt.s32 	%p11, %r28, %r53;
	selp.b32 	%r54, %r53, %r7, %p11;
	add.s32 	%r55, %r54, %r18;
	mul.wide.s32 	%rd15, %r55, 3;
	add.s64 	%rd16, %rd1, %rd15;
	ld.global.u8 	%rs17, [%rd16+1];
	ld.global.u8 	%rs18, [%rd16+2];
	add.s16 	%rs19, %rs18, %rs17;
	shl.b16 	%rs20, %rs19, 1;
	st.global.u8 	[%rd16], %rs20;
	add.s32 	%r56, %r66, 1;
	max.s32 	%r57, %r56, 0;
	setp.gt.s32 	%p12, %r28, %r57;
	selp.b32 	%r58, %r57, %r7, %p12;
	add.s32 	%r59, %r58, %r18;
	mul.wide.s32 	%rd17, %r59, 3;
	add.s64 	%rd18, %rd1, %rd17;
	ld.global.u8 	%rs21, [%rd18+1];
	ld.global.u8 	%rs22, [%rd18+2];
	add.s16 	%rs23, %rs22, %rs21;
	shl.b16 	%rs24, %rs23, 1;
	st.global.u8 	[%rd18], %rs24;
	max.s32 	%r60, %r52, 0;
	setp.gt.s32 	%p13, %r28, %r60;
	selp.b32 	%r61, %r60, %r7, %p13;
	add.s32 	%r62, %r61, %r18;
	mul.wide.s32 	%rd19, %r62, 3;
	add.s64 	%rd20, %rd1, %rd19;
	ld.global.u8 	%rs25, [%rd20+1];
	ld.global.u8 	%rs26, [%rd20+2];
	add.s16 	%rs27, %rs26, %rs25;
	shl.b16 	%rs28, %rs27, 1;
	st.global.u8 	[%rd20], %rs28;
	add.s32 	%r66, %r66, 4;
	add.s32 	%r65, %r65, 4;
	setp.ne.s32 	%p14, %r65, 1;
	@%p14 bra 	$L__BB4_8;
$L__BB4_9:
	add.s32 	%r63, %r17, 1;
	setp.ne.s32 	%p15, %r17, %r4;
	@%p15 bra 	$L__BB4_3;
$L__BB4_10:
	ret;

}


// ===== COMPILED SASS (sm_100) =====

	.target	sm_100

	.elftype	@"ET_EXEC"


//--------------------- .note.nv.tkinfo           --------------------------
	.section	.note.nv.tkinfo,"",@"SHT_NOTE"
	.sectionflags	@"SHF_NOTE_NV_TKINFO"
	.tkinfo
        /*0018*/ 	.word	0x00000002
        /*0030*/ 	.string	""
        /*0030*/ 	.string	"ptxas"
        /*0030*/ 	.string	"Cuda compilation tools, release 13.0, V13.0.88"
        /*0030*/ 	.string	"Build cuda_13.0.r13.0/compiler.36424714_0"
        /*0030*/ 	.string	"-arch sm_100 -m 64 "



//--------------------- .note.nv.cuinfo           --------------------------
	.section	.note.nv.cuinfo,"",@"SHT_NOTE"
	.sectionflags	@"SHF_NOTE_NV_CUINFO"
        /*0018*/ 	.short	0x0002
        /*001a*/ 	.short	0x0064
        /*001c*/ 	.short	0x0082
	.zero		2


//--------------------- .nv.info                  --------------------------
	.section	.nv.info,"",@"SHT_CUDA_INFO"
	.align	4


	//----- nvinfo : EIATTR_REGCOUNT
	.align		4
        /*0000*/ 	.byte	0x04, 0x2f
        /*0002*/ 	.short	(.L_1 - .L_0)
	.align		4
.L_0:
        /*0004*/ 	.word	index@(naive_normalized_cross_correlation)
        /*0008*/ 	.word	0x00000020


	//----- nvinfo : EIATTR_FRAME_SIZE
	.align		4
.L_1:
        /*000c*/ 	.byte	0x04, 0x11
        /*000e*/ 	.short	(.L_3 - .L_2)
	.align		4
.L_2:
        /*0010*/ 	.word	index@($__internal_2_$__cuda_sm3x_div_rn_noftz_f32_slowpath)
        /*0014*/ 	.word	0x00000000


	//----- nvinfo : EIATTR_FRAME_SIZE
	.align		4
.L_3:
        /*0018*/ 	.byte	0x04, 0x11
        /*001a*/ 	.short	(.L_5 - .L_4)
	.align		4
.L_4:
        /*001c*/ 	.word	index@($__internal_1_$__cuda_sm20_sqrt_rn_f32_slowpath)
        /*0020*/ 	.word	0x00000000


	//----- nvinfo : EIATTR_FRAME_SIZE
	.align		4
.L_5:
        /*0024*/ 	.byte	0x04, 0x11
        /*0026*/ 	.short	(.L_7 - .L_6)
	.align		4
.L_6:
        /*0028*/ 	.word	index@(naive_normalized_cross_correlation)
        /*002c*/ 	.word	0x00000000


	//----- nvinfo : EIATTR_REGCOUNT
	.align		4
.L_7:
        /*0030*/ 	.byte	0x04, 0x2f
        /*0032*/ 	.short	(.L_9 - .L_8)
	.align		4
.L_8:
        /*0034*/ 	.word	index@(blellochCdf)
        /*0038*/ 	.word	0x00000010


	//----- nvinfo : EIATTR_FRAME_SIZE
	.align		4
.L_9:
        /*003c*/ 	.byte	0x04, 0x11
        /*003e*/ 	.short	(.L_11 - .L_10)
	.align		4
.L_10:
        /*0040*/ 	.word	index@($__internal_0_$__cuda_sm20_dblrcp_rn_slowpath_v3)
        /*0044*/ 	.word	0x00000000


	//----- nvinfo : EIATTR_FRAME_SIZE
	.align		4
.L_11:
        /*0048*/ 	.byte	0x04, 0x11
        /*004a*/ 	.short	(.L_13 - .L_12)
	.align		4
.L_12:
        /*004c*/ 	.word	index@(blellochCdf)
        /*0050*/ 	.word	0x00000000


	//----- nvinfo : EIATTR_REGCOUNT
	.align		4
.L_13:
        /*0054*/ 	.byte	0x04, 0x2f
        /*0056*/ 	.short	(.L_15 - .L_14)
	.align		4
.L_14:
        /*0058*/ 	.word	index@(reduce_min)
        /*005c*/ 	.word	0x0000000a


	//----- nvinfo : EIATTR_FRAME_SIZE
	.align		4
.L_15:
        /*0060*/ 	.byte	0x04, 0x11
        /*0062*/ 	.short	(.L_17 - .L_16)
	.align		4
.L_16:
        /*0064*/ 	.word	index@(reduce_min)
        /*0068*/ 	.word	0x00000000


	//----- nvinfo : EIATTR_REGCOUNT
	.align		4
.L_17:
        /*006c*/ 	.byte	0x04, 0x2f
        /*006e*/ 	.short	(.L_19 - .L_18)
	.align		4
.L_18:
        /*0070*/ 	.word	index@(range)
        /*0074*/ 	.word	0x00000008


	//----- nvinfo : EIATTR_FRAME_SIZE
	.align		4
.L_19:
        /*0078*/ 	.byte	0x04, 0x11
        /*007a*/ 	.short	(.L_21 - .L_20)
	.align		4
.L_20:
        /*007c*/ 	.word	index@(range)
        /*0080*/ 	.word	0x00000000


	//----- nvinfo : EIATTR_REGCOUNT
	.align		4
.L_21:
        /*0084*/ 	.byte	0x04, 0x2f
        /*0086*/ 	.short	(.L_23 - .L_22)
	.align		4
.L_22:
        /*0088*/ 	.word	index@(remove_redness)
        /*008c*/ 	.word	0x0000001e


	//----- nvinfo : EIATTR_FRAME_SIZE
	.align		4
.L_23:
        /*0090*/ 	.byte	0x04, 0x11
        /*0092*/ 	.short	(.L_25 - .L_24)
	.align		4
.L_24:
        /*0094*/ 	.word	index@(remove_redness)
        /*0098*/ 	.word	0x00000000


	//----- nvinfo : EIATTR_MIN_STACK_SIZE
	.align		4
.L_25:
        /*009c*/ 	.byte	0x04, 0x12
        /*009e*/ 	.short	(.L_27 - .L_26)
	.align		4
.L_26:
        /*00a0*/ 	.word	index@(remove_redness)
        /*00a4*/ 	.word	0x00000000


	//----- nvinfo : EIATTR_MIN_STACK_SIZE
	.align		4
.L_27:
        /*00a8*/ 	.byte	0x04, 0x12
        /*00aa*/ 	.short	(.L_29 - .L_28)
	.align		4
.L_28:
        /*00ac*/ 	.word	index@(range)
        /*00b0*/ 	.word	0x00000000


	//----- nvinfo : EIATTR_MIN_STACK_SIZE
	.align		4
.L_29:
        /*00b4*/ 	.byte	0x04, 0x12
        /*00b6*/ 	.short	(.L_31 - .L_30)
	.align		4
.L_30:
        /*00b8*/ 	.word	index@(reduce_min)
        /*00bc*/ 	.word	0x00000000


	//----- nvinfo : EIATTR_MIN_STACK_SIZE
	.align		4
.L_31:
        /*00c0*/ 	.byte	0x04, 0x12
        /*00c2*/ 	.short	(.L_33 - .L_32)
	.align		4
.L_32:
        /*00c4*/ 	.word	index@(blellochCdf)
        /*00c8*/ 	.word	0x00000000


	//----- nvinfo : EIATTR_MIN_STACK_SIZE
	.align		4
.L_33:
        /*00cc*/ 	.byte	0x04, 0x12
        /*00ce*/ 	.short	(.L_35 - .L_34)
	.align		4
.L_34:
        /*00d0*/ 	.word	index@(naive_normalized_cross_correlation)
        /*00d4*/ 	.word	0x00000000
.L_35:


//--------------------- .nv.compat                --------------------------
	.section	.nv.compat,"",@"SHT_CUDA_COMPAT_INFO"
	.align	4
        /*0000*/ 	.byte	0x02, 0x09, 0x00, 0x00, 0x02, 0x02, 0x01, 0x00, 0x02, 0x05, 0x05, 0x00, 0x03, 0x07, 0x01, 0x01
        /*0010*/ 	.byte	0x02, 0x03, 0x00, 0x00, 0x02, 0x06, 0x01, 0x00, 0x04, 0x0b, 0x08, 0x00, 0x01, 0x00, 0x00, 0x00
        /*0020*/ 	.byte	0x00, 0x00, 0x00, 0x00


//--------------------- .nv.info.remove_redness   --------------------------
	.section	.nv.info.remove_redness,"",@"SHT_CUDA_INFO"
	.sectionflags	@""
	.align	4


	//----- nvinfo : EIATTR_CUDA_API_VERSION
	.align		4
        /*0000*/ 	.byte	0x04, 0x37
        /*0002*/ 	.short	(.L_37 - .L_36)
.L_36:
        /*0004*/ 	.word	0x00000082


	//----- nvinfo : EIATTR_KPARAM_INFO
	.align		4
.L_37:
        /*0008*/ 	.byte	0x04, 0x17
        /*000a*/ 	.short	(.L_39 - .L_38)
.L_38:
        /*000c*/ 	.word	0x00000000
        /*0010*/ 	.short	0x0006
        /*0012*/ 	.short	0x0020
        /*0014*/ 	.byte	0x00, 0xf0, 0x11, 0x00


	//----- nvinfo : EIATTR_KPARAM_INFO
	.align		4
.L_39:
        /*0018*/ 	.byte	0x04, 0x17
        /*001a*/ 	.short	(.L_41 - .L_40)
.L_40:
        /*001c*/ 	.word	0x00000000
        /*0020*/ 	.short	0x0005
        /*0022*/ 	.short	0x001c
        /*0024*/ 	.byte	0x00, 0xf0, 0x11, 0x00


	//----- nvinfo : EIATTR_KPARAM_INFO
	.align		4
.L_41:
        /*0028*/ 	.byte	0x04, 0x17
        /*002a*/ 	.short	(.L_43 - .L_42)
.L_42:
        /*002c*/ 	.word	0x00000000
        /*0030*/ 	.short	0x0004
        /*0032*/ 	.short	0x0018
        /*0034*/ 	.byte	0x00, 0xf0, 0x11, 0x00


	//----- nvinfo : EIATTR_KPARAM_INFO
	.align		4
.L_43:
        /*0038*/ 	.byte	0x04, 0x17
        /*003a*/ 	.short	(.L_45 - .L_44)
.L_44:
        /*003c*/ 	.word	0x00000000
        /*0040*/ 	.short	0x0003
        /*0042*/ 	.short	0x0014
        /*0044*/ 	.byte	0x00, 0xf0, 0x11, 0x00


	//----- nvinfo : EIATTR_KPARAM_INFO
	.align		4
.L_45:
        /*0048*/ 	.byte	0x04, 0x17
        /*004a*/ 	.short	(.L_47 - .L_46)
.L_46:
        /*004c*/ 	.word	0x00000000
        /*0050*/ 	.short	0x0002
        /*0052*/ 	.short	0x0010
        /*0054*/ 	.byte	0x00, 0xf0, 0x11, 0x00


	//----- nvinfo : EIATTR_KPARAM_INFO
	.align		4
.L_47:
        /*0058*/ 	.byte	0x04, 0x17
        /*005a*/ 	.short	(.L_49 - .L_48)
.L_48:
        /*005c*/ 	.word	0x00000000
        /*0060*/ 	.short	0x0001
        /*0062*/ 	.short	0x0008
        /*0064*/ 	.byte	0x00, 0xf5, 0x21, 0x00


	//----- nvinfo : EIATTR_KPARAM_INFO
	.align		4
.L_49:
        /*0068*/ 	.byte	0x04, 0x17
        /*006a*/ 	.short	(.L_51 - .L_50)
.L_50:
        /*006c*/ 	.word	0x00000000
        /*0070*/ 	.short	0x0000
        /*0072*/ 	.short	0x0000
        /*0074*/ 	.byte	0x00, 0xf5, 0x21, 0x00


	//----- nvinfo : EIATTR_SPARSE_MMA_MASK
	.align		4
.L_51:
        /*0078*/ 	.byte	0x03, 0x50
        /*007a*/ 	.short	0x0000


	//----- nvinfo : EIATTR_MAXREG_COUNT
	.align		4
        /*007c*/ 	.byte	0x03, 0x1b
        /*007e*/ 	.short	0x00ff


	//----- nvinfo : EIATTR_MERCURY_ISA_VERSION
	.align		4
        /*0080*/ 	.byte	0x03, 0x5f
        /*0082*/ 	.short	0x0101


	//----- nvinfo : EIATTR_VRC_CTA_INIT_COUNT
	.align		4
        /*0084*/ 	.byte	0x02, 0x4a
	.zero		1
	.zero		1


	//----- nvinfo : EIATTR_EXIT_INSTR_OFFSETS
	.align		4
        /*0088*/ 	.byte	0x04, 0x1c
        /*008a*/ 	.short	(.L_53 - .L_52)


	//   ....[0]....
.L_52:
        /*008c*/ 	.word	0x00000070


	//   ....[1]....
        /*0090*/ 	.word	0x000002c0


	//   ....[2]....
        /*0094*/ 	.word	0x000009c0


	//----- nvinfo : EIATTR_CRS_STACK_SIZE
	.align		4
.L_53:
        /*0098*/ 	.byte	0x04, 0x1e
        /*009a*/ 	.short	(.L_55 - .L_54)
.L_54:
        /*009c*/ 	.word	0x00000000


	//----- nvinfo : EIATTR_CBANK_PARAM_SIZE
	.align		4
.L_55:
        /*00a0*/ 	.byte	0x03, 0x19
        /*00a2*/ 	.short	0x0024


	//----- nvinfo : EIATTR_PARAM_CBANK
	.align		4
        /*00a4*/ 	.byte	0x04, 0x0a
        /*00a6*/ 	.short	(.L_57 - .L_56)
	.align		4
.L_56:
        /*00a8*/ 	.word	index@(.nv.constant0.remove_redness)
        /*00ac*/ 	.short	0x0380
        /*00ae*/ 	.short	0x0024


	//----- nvinfo : EIATTR_SW_WAR
	.align		4
.L_57:
        /*00b0*/ 	.byte	0x04, 0x36
        /*00b2*/ 	.short	(.L_59 - .L_58)
.L_58:
        /*00b4*/ 	.word	0x00000008
.L_59:


//--------------------- .nv.info.range            --------------------------
	.section	.nv.info.range,"",@"SHT_CUDA_INFO"
	.sectionflags	@""
	.align	4


	//----- nvinfo : EIATTR_CUDA_API_VERSION
	.align		4
        /*0000*/ 	.byte	0x04, 0x37
        /*0002*/ 	.short	(.L_61 - .L_60)
.L_60:
        /*0004*/ 	.word	0x00000082


	//----- nvinfo : EIATTR_KPARAM_INFO
	.align		4
.L_61:
        /*0008*/ 	.byte	0x04, 0x17
        /*000a*/ 	.short	(.L_63 - .L_62)
.L_62:
        /*000c*/ 	.word	0x00000000
        /*0010*/ 	.short	0x0001
        /*0012*/ 	.short	0x0008
        /*0014*/ 	.byte	0x00, 0xf0, 0x11, 0x00


	//----- nvinfo : EIATTR_KPARAM_INFO
	.align		4
.L_63:
        /*0018*/ 	.byte	0x04, 0x17
        /*001a*/ 	.short	(.L_65 - .L_64)
.L_64:
        /*001c*/ 	.word	0x00000000
        /*0020*/ 	.short	0x0000
        /*0022*/ 	.short	0x0000
        /*0024*/ 	.byte	0x00, 0xf5, 0x21, 0x00


	//----- nvinfo : EIATTR_SPARSE_MMA_MASK
	.align		4
.L_65:
        /*0028*/ 	.byte	0x03, 0x50
        /*002a*/ 	.short	0x0000


	//----- nvinfo : EIATTR_MAXREG_COUNT
	.align		4
        /*002c*/ 	.byte	0x03, 0x1b
        /*002e*/ 	.short	0x00ff


	//----- nvinfo : EIATTR_MERCURY_ISA_VERSION
	.align		4
        /*0030*/ 	.byte	0x03, 0x5f
        /*0032*/ 	.short	0x0101


	//----- nvinfo : EIATTR_VRC_CTA_INIT_COUNT
	.align		4
        /*0034*/ 	.byte	0x02, 0x4a
	.zero		1
	.zero		1


	//----- nvinfo : EIATTR_EXIT_INSTR_OFFSETS
	.align		4
        /*0038*/ 	.byte	0x04, 0x1c
        /*003a*/ 	.short	(.L_67 - .L_66)


	//   ....[0]....
.L_66:
        /*003c*/ 	.word	0x00000070


	//   ....[1]....
        /*0040*/ 	.word	0x000000c0


	//----- nvinfo : EIATTR_CBANK_PARAM_SIZE
	.align		4
.L_67:
        /*0044*/ 	.byte	0x03, 0x19
        /*0046*/ 	.short	0x000c


	//----- nvinfo : EIATTR_PARAM_CBANK
	.align		4
        /*0048*/ 	.byte	0x04, 0x0a
        /*004a*/ 	.short	(.L_69 - .L_68)
	.align		4
.L_68:
        /*004c*/ 	.word	index@(.nv.constant0.range)
        /*0050*/ 	.short	0x0380
        /*0052*/ 	.short	0x000c


	//----- nvinfo : EIATTR_SW_WAR
	.align		4
.L_69:
        /*0054*/ 	.byte	0x04, 0x36
        /*0056*/ 	.short	(.L_71 - .L_70)
.L_70:
        /*0058*/ 	.word	0x00000008
.L_71:


//--------------------- .nv.info.reduce_min       --------------------------
	.section	.nv.info.reduce_min,"",@"SHT_CUDA_INFO"
	.sectionflags	@""
	.align	4


	//----- nvinfo : EIATTR_CUDA_API_VERSION
	.align		4
        /*0000*/ 	.byte	0x04, 0x37
        /*0002*/ 	.short	(.L_73 - .L_72)
.L_72:
        /*0004*/ 	.word	0x00000082


	//----- nvinfo : EIATTR_KPARAM_INFO
	.align		4
.L_73:
        /*0008*/ 	.byte	0x04, 0x17
        /*000a*/ 	.short	(.L_75 - .L_74)
.L_74:
        /*000c*/ 	.word	0x00000000
        /*0010*/ 	.short	0x0002
        /*0012*/ 	.short	0x0010
        /*0014*/ 	.byte	0x00, 0xf0, 0x11, 0x00


	//----- nvinfo : EIATTR_KPARAM_INFO
	.align		4
.L_75:
        /*0018*/ 	.byte	0x04, 0x17
        /*001a*/ 	.short	(.L_77 - .L_76)
.L_76:
        /*001c*/ 	.word	0x00000000
        /*0020*/ 	.short	0x0001
        /*0022*/ 	.short	0x0008
        /*0024*/ 	.byte	0x00, 0xf5, 0x21, 0x00


	//----- nvinfo : EIATTR_KPARAM_INFO
	.align		4
.L_77:
        /*0028*/ 	.byte	0x04, 0x17
        /*002a*/ 	.short	(.L_79 - .L_78)
.L_78:
        /*002c*/ 	.word	0x00000000
        /*0030*/ 	.short	0x0000
        /*0032*/ 	.short	0x0000
        /*0034*/ 	.byte	0x00, 0xf5, 0x21, 0x00


	//----- nvinfo : EIATTR_SPARSE_MMA_MASK
	.align		4
.L_79:
        /*0038*/ 	.byte	0x03, 0x50
        /*003a*/ 	.short	0x0000


	//----- nvinfo : EIATTR_MAXREG_COUNT
	.align		4
        /*003c*/ 	.byte	0x03, 0x1b
        /*003e*/ 	.short	0x00ff


	//----- nvinfo : EIATTR_NUM_BARRIERS
	.align		4
        /*0040*/ 	.byte	0x02, 0x4c
        /*0042*/ 	.byte	0x01
	.zero		1


	//----- nvinfo : EIATTR_MERCURY_ISA_VERSION
	.align		4
        /*0044*/ 	.byte	0x03, 0x5f
        /*0046*/ 	.short	0x0101


	//----- nvinfo : EIATTR_VRC_CTA_INIT_COUNT
	.align		4
        /*0048*/ 	.byte	0x02, 0x4a
	.zero		1
	.zero		1


	//----- nvinfo : EIATTR_EXIT_INSTR_OFFSETS
	.align		4
        /*004c*/ 	.byte	0x04, 0x1c
        /*004e*/ 	.short	(.L_81 - .L_80)


	//   ....[0]....
.L_80:
        /*0050*/ 	.word	0x00000080


	//   ....[1]....
        /*0054*/ 	.word	0x00000220


	//   ....[2]....
        /*0058*/ 	.word	0x000002a0


	//----- nvinfo : EIATTR_CBANK_PARAM_SIZE
	.align		4
.L_81:
        /*005c*/ 	.byte	0x03, 0x19
        /*005e*/ 	.short	0x0014


	//----- nvinfo : EIATTR_PARAM_CBANK
	.align		4
        /*0060*/ 	.byte	0x04, 0x0a
        /*0062*/ 	.short	(.L_83 - .L_82)
	.align		4
.L_82:
        /*0064*/ 	.word	index@(.nv.constant0.reduce_min)
        /*0068*/ 	.short	0x0380
        /*006a*/ 	.short	0x0014


	//----- nvinfo : EIATTR_SW_WAR
	.align		4
.L_83:
        /*006c*/ 	.byte	0x04, 0x36
        /*006e*/ 	.short	(.L_85 - .L_84)
.L_84:
        /*0070*/ 	.word	0x00000008
.L_85:


//--------------------- .nv.info.blellochCdf      --------------------------
	.section	.nv.info.blellochCdf,"",@"SHT_CUDA_INFO"
	.sectionflags	@""
	.align	4


	//----- nvinfo : EIATTR_CUDA_API_VERSION
	.align		4
        /*0000*/ 	.byte	0x04, 0x37
        /*0002*/ 	.short	(.L_87 - .L_86)
.L_86:
        /*0004*/ 	.word	0x00000082


	//----- nvinfo : EIATTR_KPARAM_INFO
	.align		4
.L_87:
        /*0008*/ 	.byte	0x04, 0x17
        /*000a*/ 	.short	(.L_89 - .L_88)
.L_88:
        /*000c*/ 	.word	0x00000000
        /*0010*/ 	.short	0x0002
        /*0012*/ 	.short	0x0010
        /*0014*/ 	.byte	0x00, 0xf0, 0x11, 0x00


	//----- nvinfo : EIATTR_KPARAM_INFO
	.align		4
.L_89:
        /*0018*/ 	.byte	0x04, 0x17
        /*001a*/ 	.short	(.L_91 - .L_90)
.L_90:
        /*001c*/ 	.word	0x00000000
        /*0020*/ 	.short	0x0001
        /*0022*/ 	.short	0x0008
        /*0024*/ 	.byte	0x00, 0xf5, 0x21, 0x00


	//----- nvinfo : EIATTR_KPARAM_INFO
	.align		4
.L_91:
        /*0028*/ 	.byte	0x04, 0x17
        /*002a*/ 	.short	(.L_93 - .L_92)
.L_92:
        /*002c*/ 	.word	0x00000000
        /*0030*/ 	.short	0x0000
        /*0032*/ 	.short	0x0000
        /*0034*/ 	.byte	0x00, 0xf5, 0x21, 0x00


	//----- nvinfo : EIATTR_SPARSE_MMA_MASK
	.align		4
.L_93:
        /*0038*/ 	.byte	0x03, 0x50
        /*003a*/ 	.short	0x0000


	//----- nvinfo : EIATTR_MAXREG_COUNT
	.align		4
        /*003c*/ 	.byte	0x03, 0x1b
        /*003e*/ 	.short	0x00ff


	//----- nvinfo : EIATTR_NUM_BARRIERS
	.align		4
        /*0040*/ 	.byte	0x02, 0x4c
        /*0042*/ 	.byte	0x01
	.zero		1


	//----- nvinfo : EIATTR_MERCURY_ISA_VERSION
	.align		4
        /*0044*/ 	.byte	0x03, 0x5f
        /*0046*/ 	.short	0x0101


	//----- nvinfo : EIATTR_VRC_CTA_INIT_COUNT
	.align		4
        /*0048*/ 	.byte	0x02, 0x4a
	.zero		1
	.zero		1


	//----- nvinfo : EIATTR_EXIT_INSTR_OFFSETS
	.align		4
        /*004c*/ 	.byte	0x04, 0x1c
        /*004e*/ 	.short	(.L_95 - .L_94)


	//   ....[0]....
.L_94:
        /*0050*/ 	.word	0x00000050


	//   ....[1]....
        /*0054*/ 	.word	0x00000550


	//----- nvinfo : EIATTR_CRS_STACK_SIZE
	.align		4
.L_95:
        /*0058*/ 	.byte	0x04, 0x1e
        /*005a*/ 	.short	(.L_97 - .L_96)
.L_96:
        /*005c*/ 	.word	0x00000000


	//----- nvinfo : EIATTR_CBANK_PARAM_SIZE
	.align		4
.L_97:
        /*0060*/ 	.byte	0x03, 0x19
        /*0062*/ 	.short	0x0014


	//----- nvinfo : EIATTR_PARAM_CBANK
	.align		4
        /*0064*/ 	.byte	0x04, 0x0a
        /*0066*/ 	.short	(.L_99 - .L_98)
	.align		4
.L_98:
        /*0068*/ 	.word	index@(.nv.constant0.blellochCdf)
        /*006c*/ 	.short	0x0380
        /*006e*/ 	.short	0x0014


	//----- nvinfo : EIATTR_SW_WAR
	.align		4
.L_99:
        /*0070*/ 	.byte	0x04, 0x36
        /*0072*/ 	.short	(.L_101 - .L_100)
.L_100:
        /*0074*/ 	.word	0x00000008
.L_101:


//--------------------- .nv.info.naive_normalized_cross_correlation --------------------------
	.section	.nv.info.naive_normalized_cross_correlation,"",@"SHT_CUDA_INFO"
	.sectionflags	@""
	.align	4


	//----- nvinfo : EIATTR_CUDA_API_VERSION
	.align		4
        /*0000*/ 	.byte	0x04, 0x37
        /*0002*/ 	.short	(.L_103 - .L_102)
.L_102:
        /*0004*/ 	.word	0x00000082


	//----- nvinfo : EIATTR_KPARAM_INFO
	.align		4
.L_103:
        /*0008*/ 	.byte	0x04, 0x17
        /*000a*/ 	.short	(.L_105 - .L_104)
.L_104:
        /*000c*/ 	.word	0x00000000
        /*0010*/ 	.short	0x0009
        /*0012*/ 	.short	0x0030
        /*0014*/ 	.byte	0x00, 0xf0, 0x11, 0x00


	//----- nvinfo : EIATTR_KPARAM_INFO
	.align		4
.L_105:
        /*0018*/ 	.byte	0x04, 0x17
        /*001a*/ 	.short	(.L_107 - .L_106)
.L_106:
        /*001c*/ 	.word	0x00000000
        /*0020*/ 	.short	0x0008
        /*0022*/ 	.short	0x002c
        /*0024*/ 	.byte	0x00, 0xf0, 0x11, 0x00


	//----- nvinfo : EIATTR_KPARAM_INFO
	.align		4
.L_107:
        /*0028*/ 	.byte	0x04, 0x17
        /*002a*/ 	.short	(.L_109 - .L_108)
.L_108:
        /*002c*/ 	.word	0x00000000
        /*0030*/ 	.short	0x0007
        /*0032*/ 	.short	0x0028
        /*0034*/ 	.byte	0x00, 0xf0, 0x11, 0x00


	//----- nvinfo : EIATTR_KPARAM_INFO
	.align		4
.L_109:
        /*0038*/ 	.byte	0x04, 0x17
        /*003a*/ 	.short	(.L_111 - .L_110)
.L_110:
        /*003c*/ 	.word	0x00000000
        /*0040*/ 	.short	0x0006
        /*0042*/ 	.short	0x0024
        /*0044*/ 	.byte	0x00, 0xf0, 0x11, 0x00


	//----- nvinfo : EIATTR_KPARAM_INFO
	.align		4
.L_111:
        /*0048*/ 	.byte	0x04, 0x17
        /*004a*/ 	.short	(.L_113 - .L_112)
.L_112:
        /*004c*/ 	.word	0x00000000
        /*0050*/ 	.short	0x0005
        /*0052*/ 	.short	0x0020
        /*0054*/ 	.byte	0x00, 0xf0, 0x11, 0x00


	//----- nvinfo : EIATTR_KPARAM_INFO
	.align		4
.L_113:
        /*0058*/ 	.byte	0x04, 0x17
        /*005a*/ 	.short	(.L_115 - .L_114)
.L_114:
        /*005c*/ 	.word	0x00000000
        /*0060*/ 	.short	0x0004
        /*0062*/ 	.short	0x001c
        /*0064*/ 	.byte	0x00, 0xf0, 0x11, 0x00


	//----- nvinfo : EIATTR_KPARAM_INFO
	.align		4
.L_115:
        /*0068*/ 	.byte	0x04, 0x17
        /*006a*/ 	.short	(.L_117 - .L_116)
.L_116:
        /*006c*/ 	.word	0x00000000
        /*0070*/ 	.short	0x0003
        /*0072*/ 	.short	0x0018
        /*0074*/ 	.byte	0x00, 0xf0, 0x11, 0x00


	//----- nvinfo : EIATTR_KPARAM_INFO
	.align		4
.L_117:
        /*0078*/ 	.byte	0x04, 0x17
        /*007a*/ 	.short	(.L_119 - .L_118)
.L_118:
        /*007c*/ 	.word	0x00000000
        /*0080*/ 	.short	0x0002
        /*0082*/ 	.short	0x0010
        /*0084*/ 	.byte	0x00, 0xf5, 0x21, 0x00


	//----- nvinfo : EIATTR_KPARAM_INFO
	.align		4
.L_119:
        /*0088*/ 	.byte	0x04, 0x17
        /*008a*/ 	.short	(.L_121 - .L_120)
.L_120:
        /*008c*/ 	.word	0x00000000
        /*0090*/ 	.short	0x0001
        /*0092*/ 	.short	0x0008
        /*0094*/ 	.byte	0x00, 0xf5, 0x21, 0x00


	//----- nvinfo : EIATTR_KPARAM_INFO
	.align		4
.L_121:
        /*0098*/ 	.byte	0x04, 0x17
        /*009a*/ 	.short	(.L_123 - .L_122)
.L_122:
        /*009c*/ 	.word	0x00000000
        /*00a0*/ 	.short	0x0000
        /*00a2*/ 	.short	0x0000
        /*00a4*/ 	.byte	0x00, 0xf5, 0x21, 0x00


	//----- nvinfo : EIATTR_SPARSE_MMA_MASK
	.align		4
.L_123:
        /*00a8*/ 	.byte	0x03, 0x50
        /*00aa*/ 	.short	0x0000


	//----- nvinfo : EIATTR_MAXREG_COUNT
	.align		4
        /*00ac*/ 	.byte	0x03, 0x1b
        /*00ae*/ 	.short	0x00ff


	//----- nvinfo : EIATTR_MERCURY_ISA_VERSION
	.align		4
        /*00b0*/ 	.byte	0x03, 0x5f
        /*00b2*/ 	.short	0x0101


	//----- nvinfo : EIATTR_VRC_CTA_INIT_COUNT
	.align		4
        /*00b4*/ 	.byte	0x02, 0x4a
	.zero		1
	.zero		1


	//----- nvinfo : EIATTR_EXIT_INSTR_OFFSETS
	.align		4
        /*00b8*/ 	.byte	0x04, 0x1c
        /*00ba*/ 	.short	(.L_125 - .L_124)


	//   ....[0]....
.L_124:
        /*00bc*/ 	.word	0x000000c0


	//   ....[1]....
        /*00c0*/ 	.word	0x00001db0


	//----- nvinfo : EIATTR_CRS_STACK_SIZE
	.align		4
.L_125:
        /*00c4*/ 	.byte	0x04, 0x1e
        /*00c6*/ 	.short	(.L_127 - .L_126)
.L_126:
        /*00c8*/ 	.word	0x00000000


	//----- nvinfo : EIATTR_CBANK_PARAM_SIZE
	.align		4
.L_127:
        /*00cc*/ 	.byte	0x03, 0x19
        /*00ce*/ 	.short	0x0034


	//----- nvinfo : EIATTR_PARAM_CBANK
	.align		4
        /*00d0*/ 	.byte	0x04, 0x0a
        /*00d2*/ 	.short	(.L_129 - .L_128)
	.align		4
.L_128:
        /*00d4*/ 	.word	index@(.nv.constant0.naive_normalized_cross_correlation)
        /*00d8*/ 	.short	0x0380
        /*00da*/ 	.short	0x0034


	//----- nvinfo : EIATTR_SW_WAR
	.align		4
.L_129:
        /*00dc*/ 	.byte	0x04, 0x36
        /*00de*/ 	.short	(.L_131 - .L_130)
.L_130:
        /*00e0*/ 	.word	0x00000008
.L_131:


//--------------------- .nv.callgraph             --------------------------
	.section	.nv.callgraph,"",@"SHT_CUDA_CALLGRAPH"
	.align	4
	.sectionentsize	8
	.align		4
        /*0000*/ 	.word	0x00000000
	.align		4
        /*0004*/ 	.word	0xffffffff
	.align		4
        /*0008*/ 	.word	0x00000000
	.align		4
        /*000c*/ 	.word	0xfffffffe
	.align		4
        /*0010*/ 	.word	0x00000000
	.align		4
        /*0014*/ 	.word	0xfffffffd
	.align		4
        /*0018*/ 	.word	0x00000000
	.align		4
        /*001c*/ 	.word	0xfffffffc


//--------------------- .text.remove_redness      --------------------------
	.section	.text.remove_redness,"ax",@progbits
	.align	128
        .global         remove_redness
        .type           remove_redness,@function
        .size           remove_redness,(.L_x_59 - remove_redness)
        .other          remove_redness,@"STO_CUDA_ENTRY STV_DEFAULT"
remove_redness:
.text.remove_redness:
[----:B------:R-:W-:Y:S01]  /*0000*/  LDC R1, c[0x0][0x37c] ;  /* 0x0000df00ff017b82 */ /* 0x000fe20000000800 */
[----:B------:R-:W0:Y:S07]  /*0010*/  S2R R3, SR_TID.X ;  /* 0x0000000000037919 */ /* 0x000e2e0000002100 */
[----:B------:R-:W0:Y:S01]  /*0020*/  S2UR UR4, SR_CTAID.X ;  /* 0x00000000000479c3 */ /* 0x000e220000002500 */
[----:B------:R-:W1:Y:S07]  /*0030*/  LDCU UR5, c[0x0][0x390] ;  /* 0x00007200ff0577ac */ /* 0x000e6e0008000800 */
[----:B------:R-:W0:Y:S02]  /*0040*/  LDC R0, c[0x0][0x360] ;  /* 0x0000d800ff007b82 */ /* 0x000e240000000800 */
[----:B0-----:R-:W-:-:S05]  /*0050*/  IMAD R0, R0, UR4, R3 ;  /* 0x0000000400007c24 */ /* 0x001fca000f8e0203 */
[----:B-1----:R-:W-:-:S13]  /*0060*/  ISETP.GE.AND P0, PT, R0, UR5, PT ;  /* 0x0000000500007c0c */ /* 0x002fda000bf06270 */
[----:B------:R-:W-:Y:S05]  /*0070*/  @P0 EXIT ;  /* 0x000000000000094d */ /* 0x000fea0003800000 */
[----:B------:R-:W0:Y:S01]  /*0080*/  LDC R19, c[0x0][0x398] ;  /* 0x0000e600ff137b82 */ /* 0x000e220000000800 */
[----:B------:R-:W0:Y:S01]  /*0090*/  LDCU UR4, c[0x0][0x394] ;  /* 0x00007280ff0477ac */ /* 0x000e220008000800 */
[----:B------:R-:W-:Y:S01]  /*00a0*/  LOP3.LUT R0, RZ, R0, RZ, 0x33, !PT ;  /* 0x00000000ff007212 */ /* 0x000fe200078e33ff */
[----:B------:R-:W1:Y:S05]  /*00b0*/  LDCU.64 UR6, c[0x0][0x358] ;  /* 0x00006b00ff0677ac */ /* 0x000e6a0008000a00 */
[----:B------:R-:W2:Y:S01]  /*00c0*/  LDC.64 R2, c[0x0][0x380] ;  /* 0x0000e000ff027b82 */ /* 0x000ea20000000a00 */
[----:B------:R-:W3:Y:S01]  /*00d0*/  LDCU UR5, c[0x0][0x39c] ;  /* 0x00007380ff0577ac */ /* 0x000ee20008000800 */
[----:B0-----:R-:W-:-:S04]  /*00e0*/  IMAD R5, R19, UR4, R0 ;  /* 0x0000000413057c24 */ /* 0x001fc8000f8e0200 */
[----:B--2---:R-:W-:-:S06]  /*00f0*/  IMAD.WIDE R2, R5, 0x4, R2 ;  /* 0x0000000405027825 */ /* 0x004fcc00078e0202 */
[----:B-1----:R-:W2:Y:S01]  /*0100*/  LDG.E R2, desc[UR6][R2.64] ;  /* 0x0000000602027981 */ /* 0x002ea2000c1e1900 */
[----:B------:R-:W-:-:S04]  /*0110*/  IABS R7, R19 ;  /* 0x0000001300077213 */ /* 0x000fc80000000000 */
[----:B------:R-:W0:Y:S08]  /*0120*/  I2F.RP R0, R7 ;  /* 0x0000000700007306 */ /* 0x000e300000209400 */
[----:B0-----:R-:W0:Y:S02]  /*0130*/  MUFU.RCP R0, R0 ;  /* 0x0000000000007308 */ /* 0x001e240000001000 */
[----:B0-----:R-:W-:-:S06]  /*0140*/  VIADD R4, R0, 0xffffffe ;  /* 0x0ffffffe00047836 */ /* 0x001fcc0000000000 */
[----:B------:R0:W1:Y:S02]  /*0150*/  F2I.FTZ.U32.TRUNC.NTZ R5, R4 ;  /* 0x0000000400057305 */ /* 0x000064000021f000 */
[----:B0-----:R-:W-:Y:S02]  /*0160*/  IMAD.MOV.U32 R4, RZ, RZ, RZ ;  /* 0x000000ffff047224 */ /* 0x001fe400078e00ff */
[----:B-1----:R-:W-:-:S04]  /*0170*/  IMAD.MOV R6, RZ, RZ, -R5 ;  /* 0x000000ffff067224 */ /* 0x002fc800078e0a05 */
[----:B------:R-:W-:-:S04]  /*0180*/  IMAD R9, R6, R7, RZ ;  /* 0x0000000706097224 */ /* 0x000fc800078e02ff */
[----:B------:R-:W-:Y:S01]  /*0190*/  IMAD.HI.U32 R5, R5, R9, R4 ;  /* 0x0000000905057227 */ /* 0x000fe200078e0004 */
[-C--:B------:R-:W-:Y:S02]  /*01a0*/  LOP3.LUT R4, RZ, R19.reuse, RZ, 0x33, !PT ;  /* 0x00000013ff047212 */ /* 0x080fe400078e33ff */
[----:B--2---:R-:W-:Y:S02]  /*01b0*/  IABS R6, R2 ;  /* 0x0000000200067213 */ /* 0x004fe40000000000 */
[----:B------:R-:W-:-:S03]  /*01c0*/  LOP3.LUT R3, R2, R19, RZ, 0x3c, !PT ;  /* 0x0000001302037212 */ /* 0x000fc600078e3cff */
[----:B------:R-:W-:Y:S01]  /*01d0*/  IMAD.HI.U32 R5, R5, R6, RZ ;  /* 0x0000000605057227 */ /* 0x000fe200078e00ff */
[----:B------:R-:W-:-:S04]  /*01e0*/  ISETP.GE.AND P0, PT, R3, RZ, PT ;  /* 0x000000ff0300720c */ /* 0x000fc80003f06270 */
[----:B------:R-:W-:-:S05]  /*01f0*/  IADD3 R0, PT, PT, -R5, RZ, RZ ;  /* 0x000000ff05007210 */ /* 0x000fca0007ffe1ff */
[----:B------:R-:W-:-:S05]  /*0200*/  IMAD R0, R7, R0, R6 ;  /* 0x0000000007007224 */ /* 0x000fca00078e0206 */
[----:B------:R-:W-:-:S13]  /*0210*/  ISETP.GT.U32.AND P2, PT, R7, R0, PT ;  /* 0x000000000700720c */ /* 0x000fda0003f44070 */
[----:B------:R-:W-:Y:S02]  /*0220*/  @!P2 IMAD.IADD R0, R0, 0x1, -R7 ;  /* 0x000000010000a824 */ /* 0x000fe400078e0a07 */
[----:B------:R-:W-:-:S03]  /*0230*/  @!P2 VIADD R5, R5, 0x1 ;  /* 0x000000010505a836 */ /* 0x000fc60000000000 */
[----:B------:R-:W-:-:S13]  /*0240*/  ISETP.GE.U32.AND P1, PT, R0, R7, PT ;  /* 0x000000070000720c */ /* 0x000fda0003f26070 */
[----:B------:R-:W-:Y:S01]  /*0250*/  @P1 VIADD R5, R5, 0x1 ;  /* 0x0000000105051836 */ /* 0x000fe20000000000 */
[----:B------:R-:W-:-:S04]  /*0260*/  ISETP.NE.AND P1, PT, R19, RZ, PT ;  /* 0x000000ff1300720c */ /* 0x000fc80003f25270 */
[----:B------:R-:W-:-:S04]  /*0270*/  @!P0 IADD3 R5, PT, PT, -R5, RZ, RZ ;  /* 0x000000ff05058210 */ /* 0x000fc80007ffe1ff */
[----:B------:R-:W-:-:S05]  /*0280*/  SEL R5, R4, R5, !P1 ;  /* 0x0000000504057207 */ /* 0x000fca0004800000 */
[C---:B---3--:R-:W-:Y:S02]  /*0290*/  VIADD R10, R5.reuse, -UR5 ;  /* 0x80000005050a7c36 */ /* 0x048fe40008000000 */
[----:B------:R-:W-:-:S05]  /*02a0*/  VIADD R13, R5, UR5 ;  /* 0x00000005050d7c36 */ /* 0x000fca0008000000 */
[----:B------:R-:W-:-:S13]  /*02b0*/  ISETP.GT.AND P0, PT, R10, R13, PT ;  /* 0x0000000d0a00720c */ /* 0x000fda0003f04270 */
[----:B------:R-:W-:Y:S05]  /*02c0*/  @P0 EXIT ;  /* 0x000000000000094d */ /* 0x000fea0003800000 */
[----:B------:R-:W-:Y:S01]  /*02d0*/  ISETP.GE.AND P2, PT, R2, RZ, PT ;  /* 0x000000ff0200720c */ /* 0x000fe20003f46270 */
[----:B------:R-:W0:Y:S01]  /*02e0*/  LDCU UR8, c[0x0][0x3a0] ;  /* 0x00007400ff0877ac */ /* 0x000e220008000800 */
[----:B------:R-:W-:Y:S01]  /*02f0*/  IMAD.IADD R3, R0, 0x1, -R7 ;  /* 0x0000000100037824 */ /* 0x000fe200078e0a07 */
[----:B------:R-:W-:Y:S01]  /*0300*/  ISETP.GT.U32.AND P0, PT, R7, R0, PT ;  /* 0x000000000700720c */ /* 0x000fe20003f04070 */
[----:B------:R-:W-:-:S03]  /*0310*/  UIADD3 UR4, UPT, UPT, UR4, -0x1, URZ ;  /* 0xffffffff04047890 */ /* 0x000fc6000fffe0ff */
[----:B------:R-:W-:-:S06]  /*0320*/  SEL R3, R3, R0, !P0 ;  /* 0x0000000003037207 */ /* 0x000fcc0004000000 */
[----:B------:R-:W-:-:S04]  /*0330*/  @!P2 IADD3 R3, PT, PT, -R3, RZ, RZ ;  /* 0x000000ff0303a210 */ /* 0x000fc80007ffe1ff */
[----:B------:R-:W-:Y:S01]  /*0340*/  SEL R3, R4, R3, !P1 ;  /* 0x0000000304037207 */ /* 0x000fe20004800000 */
[----:B0-----:R-:W-:-:S03]  /*0350*/  USHF.L.U32 UR5, UR8, 0x1, URZ ;  /* 0x0000000108057899 */ /* 0x001fc600080006ff */
[C---:B------:R-:W-:Y:S01]  /*0360*/  IADD3 R20, PT, PT, R3.reuse, UR8, RZ ;  /* 0x0000000803147c10 */ /* 0x040fe2000fffe0ff */
[----:B------:R-:W-:Y:S01]  /*0370*/  VIADD R11, R3, -UR8 ;  /* 0x80000008030b7c36 */ /* 0x000fe20008000000 */
[----:B------:R-:W-:-:S03]  /*0380*/  UISETP.GE.U32.AND UP1, UPT, UR5, 0x3, UPT ;  /* 0x000000030500788c */ /* 0x000fc6000bf26070 */
[C---:B------:R-:W-:Y:S01]  /*0390*/  VIADD R0, R11.reuse, 0x1 ;  /* 0x000000010b007836 */ /* 0x040fe20000000000 */
[----:B------:R-:W-:Y:S01]  /*03a0*/  VIMNMX R2, PT, PT, RZ, R11, !PT ;  /* 0x0000000bff027248 */ /* 0x000fe20007fe0100 */
[C---:B------:R-:W-:Y:S01]  /*03b0*/  VIADD R18, R11.reuse, 0x3 ;  /* 0x000000030b127836 */ /* 0x040fe20000000000 */
[----:B------:R-:W-:Y:S02]  /*03c0*/  VIADDMNMX R16, R11, 0x2, RZ, !PT ;  /* 0x000000020b107846 */ /* 0x000fe400078001ff */
[----:B------:R-:W-:Y:S02]  /*03d0*/  VIMNMX R14, PT, PT, RZ, R0, !PT ;  /* 0x00000000ff0e7248 */ /* 0x000fe40007fe0100 */
[-C--:B------:R-:W-:Y:S02]  /*03e0*/  ISETP.GE.AND P0, PT, R2, R19.reuse, PT ;  /* 0x000000130200720c */ /* 0x080fe40003f06270 */
[-C--:B------:R-:W-:Y:S02]  /*03f0*/  ISETP.GE.AND P2, PT, R16, R19.reuse, PT ;  /* 0x000000131000720c */ /* 0x080fe40003f46270 */
[----:B------:R-:W-:Y:S01]  /*0400*/  ISETP.GE.AND P1, PT, R14, R19, PT ;  /* 0x000000130e00720c */ /* 0x000fe20003f26270 */
[----:B------:R-:W-:-:S05]  /*0410*/  VIADD R19, R19, 0xffffffff ;  /* 0xffffffff13137836 */ /* 0x000fca0000000000 */
[-C--:B------:R-:W-:Y:S02]  /*0420*/  SEL R17, R2, R19.reuse, !P0 ;  /* 0x0000001302117207 */ /* 0x080fe40004000000 */
[-C--:B------:R-:W-:Y:S02]  /*0430*/  SEL R16, R16, R19.reuse, !P2 ;  /* 0x0000001310107207 */ /* 0x080fe40005000000 */
[----:B------:R-:W-:-:S07]  /*0440*/  SEL R14, R14, R19, !P1 ;  /* 0x000000130e0e7207 */ /* 0x000fce0004800000 */
.L_x_4:
[----:B------:R-:W-:Y:S01]  /*0450*/  ISETP.GT.AND P0, PT, R11, R20, PT ;  /* 0x000000140b00720c */ /* 0x000fe20003f04270 */
[----:B------:R-:W-:-:S12]  /*0460*/  BSSY.RECONVERGENT B0, `(.L_x_0) ;  /* 0x0000052000007945 */ /* 0x000fd80003800200 */
[----:B012---:R-:W-:Y:S05]  /*0470*/  @P0 BRA `(.L_x_1) ;  /* 0x0000000400400947 */ /* 0x007fea0003800000 */
[----:B------:R-:W0:Y:S01]  /*0480*/  LDCU UR5, c[0x0][0x394] ;  /* 0x00007280ff0577ac */ /* 0x000e220008000800 */
[----:B------:R-:W1:Y:S01]  /*0490*/  LDC R15, c[0x0][0x398] ;  /* 0x0000e600ff0f7b82 */ /* 0x000e620000000800 */
[----:B------:R-:W-:-:S07]  /*04a0*/  VIMNMX R12, PT, PT, RZ, R10, !PT ;  /* 0x0000000aff0c7248 */ /* 0x000fce0007fe0100 */
[----:B------:R-:W2:Y:S01]  /*04b0*/  LDC.64 R2, c[0x0][0x388] ;  /* 0x0000e200ff027b82 */ /* 0x000ea20000000a00 */
[C---:B0-----:R-:W-:Y:S01]  /*04c0*/  ISETP.GE.AND P0, PT, R12.reuse, UR5, PT ;  /* 0x000000050c007c0c */ /* 0x041fe2000bf06270 */
[----:B------:R-:W0:Y:S03]  /*04d0*/  LDCU UR5, c[0x0][0x3a0] ;  /* 0x00007400ff0577ac */ /* 0x000e260008000800 */
[----:B------:R-:W-:-:S05]  /*04e0*/  SEL R12, R12, UR4, !P0 ;  /* 0x000000040c0c7c07 */ /* 0x000fca000c000000 */
[----:B-1----:R-:W-:-:S04]  /*04f0*/  IMAD R5, R12, R15, R17 ;  /* 0x0000000f0c057224 */ /* 0x002fc800078e0211 */
[----:B--2---:R-:W-:-:S05]  /*0500*/  IMAD.WIDE R4, R5, 0x3, R2 ;  /* 0x0000000305047825 */ /* 0x004fca00078e0202 */
[----:B------:R-:W2:Y:S04]  /*0510*/  LDG.E.U8 R6, desc[UR6][R4.64+0x1] ;  /* 0x0000010604067981 */ /* 0x000ea8000c1e1100 */
[----:B------:R-:W2:Y:S01]  /*0520*/  LDG.E.U8 R7, desc[UR6][R4.64+0x2] ;  /* 0x0000020604077981 */ /* 0x000ea2000c1e1100 */
[----:B0-----:R-:W-:Y:S01]  /*0530*/  ULOP3.LUT UP0, URZ, UR5, 0x1, URZ, 0xc0, !UPT ;  /* 0x0000000105ff7892 */ /* 0x001fe2000f80c0ff */
[----:B------:R-:W-:Y:S01]  /*0540*/  MOV R9, R0 ;  /* 0x0000000000097202 */ /* 0x000fe20000000f00 */
[----:B--2---:R-:W-:-:S04]  /*0550*/  IMAD.IADD R6, R6, 0x1, R7 ;  /* 0x0000000106067824 */ /* 0x004fc800078e0207 */
[----:B------:R-:W-:-:S05]  /*0560*/  IMAD.SHL.U32 R7, R6, 0x2, RZ ;  /* 0x0000000206077824 */ /* 0x000fca00078e00ff */
[----:B------:R0:W-:Y:S01]  /*0570*/  STG.E.U8 desc[UR6][R4.64], R7 ;  /* 0x0000000704007986 */ /* 0x0001e2000c101106 */
[----:B------:R-:W-:Y:S05]  /*0580*/  BRA.U !UP0, `(.L_x_2) ;  /* 0x00000001083c7547 */ /* 0x000fea000b800000 */
[----:B0-----:R-:W-:-:S04]  /*0590*/  IMAD R5, R12, R15, R14 ;  /* 0x0000000f0c057224 */ /* 0x001fc800078e020e */
[----:B------:R-:W-:-:S05]  /*05a0*/  IMAD.WIDE R4, R5, 0x3, R2 ;  /* 0x0000000305047825 */ /* 0x000fca00078e0202 */
[----:B------:R-:W2:Y:S04]  /*05b0*/  LDG.E.U8 R6, desc[UR6][R4.64+0x1] ;  /* 0x0000010604067981 */ /* 0x000ea8000c1e1100 */
[----:B------:R-:W2:Y:S02]  /*05c0*/  LDG.E.U8 R7, desc[UR6][R4.64+0x2] ;  /* 0x0000020604077981 */ /* 0x000ea4000c1e1100 */
[----:B--2---:R-:W-:Y:S02]  /*05d0*/  IMAD.IADD R6, R6, 0x1, R7 ;  /* 0x0000000106067824 */ /* 0x004fe400078e0207 */
[----:B------:R-:W-:Y:S02]  /*05e0*/  IMAD R7, R12, R15, R16 ;  /* 0x0000000f0c077224 */ /* 0x000fe400078e0210 */
[----:B------:R-:W-:-:S02]  /*05f0*/  IMAD.SHL.U32 R21, R6, 0x2, RZ ;  /* 0x0000000206157824 */ /* 0x000fc400078e00ff */
[----:B------:R-:W-:-:S03]  /*0600*/  IMAD.WIDE R6, R7, 0x3, R2 ;  /* 0x0000000307067825 */ /* 0x000fc600078e0202 */
[----:B------:R1:W-:Y:S04]  /*0610*/  STG.E.U8 desc[UR6][R4.64], R21 ;  /* 0x0000001504007986 */ /* 0x0003e8000c101106 */
[----:B------:R-:W2:Y:S04]  /*0620*/  LDG.E.U8 R8, desc[UR6][R6.64+0x1] ;  /* 0x0000010606087981 */ /* 0x000ea8000c1e1100 */
[----:B------:R-:W2:Y:S02]  /*0630*/  LDG.E.U8 R9, desc[UR6][R6.64+0x2] ;  /* 0x0000020606097981 */ /* 0x000ea4000c1e1100 */
[----:B--2---:R-:W-:-:S02]  /*0640*/  IMAD.IADD R8, R8, 0x1, R9 ;  /* 0x0000000108087824 */ /* 0x004fc400078e0209 */
[----:B------:R-:W-:-:S03]  /*0650*/  IMAD.MOV.U32 R9, RZ, RZ, R18 ;  /* 0x000000ffff097224 */ /* 0x000fc600078e0012 */
[----:B------:R-:W-:-:S05]  /*0660*/  SHF.L.U32 R23, R8, 0x1, RZ ;  /* 0x0000000108177819 */ /* 0x000fca00000006ff */
[----:B------:R1:W-:Y:S02]  /*0670*/  STG.E.U8 desc[UR6][R6.64], R23 ;  /* 0x0000001706007986 */ /* 0x0003e4000c101106 */
.L_x_2:
[----:B------:R-:W-:Y:S05]  /*0680*/  BRA.U !UP1, `(.L_x_1) ;  /* 0x0000000109bc7547 */ /* 0x000fea000b800000 */
[C---:B-1----:R-:W-:Y:S02]  /*0690*/  VIADD R21, R9.reuse, 0x1 ;  /* 0x0000000109157836 */ /* 0x042fe40000000000 */
[----:B------:R-:W-:-:S07]  /*06a0*/  IMAD.IADD R22, R9, 0x1, -R20 ;  /* 0x0000000109167824 */ /* 0x000fce00078e0a14 */
.L_x_3:
[----:B0-----:R-:W-:-:S04]  /*06b0*/  VIADDMNMX R4, R21, 0xffffffff, RZ, !PT ;  /* 0xffffffff15047846 */ /* 0x001fc800078001ff */
[----:B------:R-:W-:-:S04]  /*06c0*/  ISETP.GE.AND P0, PT, R4, R15, PT ;  /* 0x0000000f0400720c */ /* 0x000fc80003f06270 */
[----:B------:R-:W-:-:S05]  /*06d0*/  SEL R4, R4, R19, !P0 ;  /* 0x0000001304047207 */ /* 0x000fca0004000000 */
[----:B--2---:R-:W-:-:S04]  /*06e0*/  IMAD R9, R12, R15, R4 ;  /* 0x0000000f0c097224 */ /* 0x004fc800078e0204 */
[----:B------:R-:W-:-:S05]  /*06f0*/  IMAD.WIDE R8, R9, 0x3, R2 ;  /* 0x0000000309087825 */ /* 0x000fca00078e0202 */
[----:B------:R-:W2:Y:S04]  /*0700*/  LDG.E.U8 R4, desc[UR6][R8.64+0x1] ;  /* 0x0000010608047981 */ /* 0x000ea8000c1e1100 */
[----:B------:R-:W2:Y:S01]  /*0710*/  LDG.E.U8 R5, desc[UR6][R8.64+0x2] ;  /* 0x0000020608057981 */ /* 0x000ea2000c1e1100 */
[----:B------:R-:W-:-:S04]  /*0720*/  VIMNMX R6, PT, PT, RZ, R21, !PT ;  /* 0x00000015ff067248 */ /* 0x000fc80007fe0100 */
[----:B------:R-:W-:-:S04]  /*0730*/  ISETP.GE.AND P0, PT, R6, R15, PT ;  /* 0x0000000f0600720c */ /* 0x000fc80003f06270 */
[----:B------:R-:W-:Y:S02]  /*0740*/  SEL R6, R6, R19, !P0 ;  /* 0x0000001306067207 */ /* 0x000fe40004000000 */
[----:B--2---:R-:W-:-:S03]  /*0750*/  IADD3 R4, PT, PT, R4, R5, RZ ;  /* 0x0000000504047210 */ /* 0x004fc60007ffe0ff */
[----:B------:R-:W-:Y:S02]  /*0760*/  IMAD R5, R12, R15, R6 ;  /* 0x0000000f0c057224 */ /* 0x000fe400078e0206 */
[----:B------:R-:W-:Y:S02]  /*0770*/  IMAD.SHL.U32 R23, R4, 0x2, RZ ;  /* 0x0000000204177824 */ /* 0x000fe400078e00ff */
[----:B------:R-:W-:-:S03]  /*0780*/  IMAD.WIDE R4, R5, 0x3, R2 ;  /* 0x0000000305047825 */ /* 0x000fc600078e0202 */
[----:B------:R0:W-:Y:S04]  /*0790*/  STG.E.U8 desc[UR6][R8.64], R23 ;  /* 0x0000001708007986 */ /* 0x0001e8000c101106 */
[----:B------:R-:W2:Y:S04]  /*07a0*/  LDG.E.U8 R6, desc[UR6][R4.64+0x1] ;  /* 0x0000010604067981 */ /* 0x000ea8000c1e1100 */
[----:B------:R-:W2:Y:S01]  /*07b0*/  LDG.E.U8 R7, desc[UR6][R4.64+0x2] ;  /* 0x0000020604077981 */ /* 0x000ea2000c1e1100 */
[----:B------:R-:W-:-:S04]  /*07c0*/  VIADDMNMX R24, R21, 0x1, RZ, !PT ;  /* 0x0000000115187846 */ /* 0x000fc800078001ff */
[----:B------:R-:W-:-:S04]  /*07d0*/  ISETP.GE.AND P0, PT, R24, R15, PT ;  /* 0x0000000f1800720c */ /* 0x000fc80003f06270 */
[----:B------:R-:W-:Y:S01]  /*07e0*/  SEL R24, R24, R19, !P0 ;  /* 0x0000001318187207 */ /* 0x000fe20004000000 */
[----:B--2---:R-:W-:-:S04]  /*07f0*/  IMAD.IADD R6, R6, 0x1, R7 ;  /* 0x0000000106067824 */ /* 0x004fc800078e0207 */
[----:B------:R-:W-:Y:S02]  /*0800*/  IMAD R7, R12, R15, R24 ;  /* 0x0000000f0c077224 */ /* 0x000fe400078e0218 */
[----:B------:R-:W-:Y:S02]  /*0810*/  IMAD.SHL.U32 R25, R6, 0x2, RZ ;  /* 0x0000000206197824 */ /* 0x000fe400078e00ff */
[----:B------:R-:W-:-:S03]  /*0820*/  IMAD.WIDE R6, R7, 0x3, R2 ;  /* 0x0000000307067825 */ /* 0x000fc600078e0202 */
[----:B------:R1:W-:Y:S04]  /*0830*/  STG.E.U8 desc[UR6][R4.64], R25 ;  /* 0x0000001904007986 */ /* 0x0003e8000c101106 */
[----:B0-----:R-:W2:Y:S04]  /*0840*/  LDG.E.U8 R9, desc[UR6][R6.64+0x1] ;  /* 0x0000010606097981 */ /* 0x001ea8000c1e1100 */
[----:B------:R-:W2:Y:S01]  /*0850*/  LDG.E.U8 R24, desc[UR6][R6.64+0x2] ;  /* 0x0000020606187981 */ /* 0x000ea2000c1e1100 */
[----:B------:R-:W-:-:S04]  /*0860*/  IADD3 R8, PT, PT, R21, 0x2, RZ ;  /* 0x0000000215087810 */ /* 0x000fc80007ffe0ff */
[----:B------:R-:W-:-:S04]  /*0870*/  VIMNMX R8, PT, PT, RZ, R8, !PT ;  /* 0x00000008ff087248 */ /* 0x000fc80007fe0100 */
[----:B------:R-:W-:-:S04]  /*0880*/  ISETP.GE.AND P0, PT, R8, R15, PT ;  /* 0x0000000f0800720c */ /* 0x000fc80003f06270 */
[----:B------:R-:W-:-:S05]  /*0890*/  SEL R8, R8, R19, !P0 ;  /* 0x0000001308087207 */ /* 0x000fca0004000000 */
[----:B------:R-:W-:Y:S02]  /*08a0*/  IMAD R27, R12, R15, R8 ;  /* 0x0000000f0c1b7224 */ /* 0x000fe400078e0208 */
[----:B--2---:R-:W-:-:S04]  /*08b0*/  IMAD.IADD R9, R9, 0x1, R24 ;  /* 0x0000000109097824 */ /* 0x004fc800078e0218 */
[----:B------:R-:W-:Y:S02]  /*08c0*/  IMAD.SHL.U32 R23, R9, 0x2, RZ ;  /* 0x0000000209177824 */ /* 0x000fe400078e00ff */
[----:B------:R-:W-:-:S03]  /*08d0*/  IMAD.WIDE R8, R27, 0x3, R2 ;  /* 0x000000031b087825 */ /* 0x000fc600078e0202 */
[----:B------:R2:W-:Y:S04]  /*08e0*/  STG.E.U8 desc[UR6][R6.64], R23 ;  /* 0x0000001706007986 */ /* 0x0005e8000c101106 */
[----:B-1----:R-:W3:Y:S04]  /*08f0*/  LDG.E.U8 R4, desc[UR6][R8.64+0x1] ;  /* 0x0000010608047981 */ /* 0x002ee8000c1e1100 */
[----:B------:R-:W3:Y:S01]  /*0900*/  LDG.E.U8 R5, desc[UR6][R8.64+0x2] ;  /* 0x0000020608057981 */ /* 0x000ee2000c1e1100 */
[----:B------:R-:W-:Y:S01]  /*0910*/  VIADD R22, R22, 0x4 ;  /* 0x0000000416167836 */ /* 0x000fe20000000000 */
[----:B------:R-:W-:-:S04]  /*0920*/  IADD3 R21, PT, PT, R21, 0x4, RZ ;  /* 0x0000000415157810 */ /* 0x000fc80007ffe0ff */
[----:B------:R-:W-:Y:S02]  /*0930*/  ISETP.NE.AND P0, PT, R22, 0x1, PT ;  /* 0x000000011600780c */ /* 0x000fe40003f05270 */
[----:B---3--:R-:W-:-:S05]  /*0940*/  IADD3 R4, PT, PT, R4, R5, RZ ;  /* 0x0000000504047210 */ /* 0x008fca0007ffe0ff */
[----:B------:R-:W-:-:S05]  /*0950*/  IMAD.SHL.U32 R5, R4, 0x2, RZ ;  /* 0x0000000204057824 */ /* 0x000fca00078e00ff */
[----:B------:R2:W-:Y:S01]  /*0960*/  STG.E.U8 desc[UR6][R8.64], R5 ;  /* 0x0000000508007986 */ /* 0x0005e2000c101106 */
[----:B------:R-:W-:Y:S05]  /*0970*/  @P0 BRA `(.L_x_3) ;  /* 0xfffffffc004c0947 */ /* 0x000fea000383ffff */
.L_x_1:
[----:B------:R-:W-:Y:S05]  /*0980*/  BSYNC.RECONVERGENT B0 ;  /* 0x0000000000007941 */ /* 0x000fea0003800200 */
.L_x_0:
[C---:B------:R-:W-:Y:S01]  /*0990*/  ISETP.NE.AND P0, PT, R10.reuse, R13, PT ;  /* 0x0000000d0a00720c */ /* 0x040fe20003f05270 */
[----:B------:R-:W-:-:S12]  /*09a0*/  VIADD R10, R10, 0x1 ;  /* 0x000000010a0a7836 */ /* 0x000fd80000000000 */
[----:B------:R-:W-:Y:S05]  /*09b0*/  @P0 BRA `(.L_x_4) ;  /* 0xfffffff800a40947 */ /* 0x000fea000383ffff */
[----:B------:R-:W-:Y:S05]  /*09c0*/  EXIT ;  /* 0x000000000000794d */ /* 0x000fea0003800000 */
.L_x_5:
[----:B------:R-:W-:-:S00]  /*09d0*/  BRA `(.L_x_5) ;  /* 0xfffffffc00fc7947 */ /* 0x000fc0000383ffff */
[----:B------:R-:W-:-:S00]  /*09e0*/  NOP ;  /* 0x0000000000007918 */ /* 0x000fc00000000000 */
        /* <DEDUP_REMOVED lines=9> */
.L_x_59:


//--------------------- .text.range               --------------------------
	.section	.text.range,"ax",@progbits
	.align	128
        .global         range
        .type           range,@function
        .size           range,(.L_x_60 - range)
        .other          range,@"STO_CUDA_ENTRY STV_DEFAULT"
range:
.text.range:
[----:B------:R-:W-:Y:S01]  /*0000*/  LDC R1, c[0x0][0x37c] ;  /* 0x0000df00ff017b82 */ /* 0x000fe20000000800 */
[----:B------:R-:W0:Y:S01]  /*0010*/  S2R R5, SR_TID.X ;  /* 0x0000000000057919 */ /* 0x000e220000002100 */
[----:B------:R-:W0:Y:S01]  /*0020*/  LDCU UR4, c[0x0][0x360] ;  /* 0x00006c00ff0477ac */ /* 0x000e220008000800 */
[----:B------:R-:W0:Y:S01]  /*0030*/  S2R R0, SR_CTAID.X ;  /* 0x0000000000007919 */ /* 0x000e220000002500 */
[----:B------:R-:W1:Y:S01]  /*0040*/  LDCU UR5, c[0x0][0x388] ;  /* 0x00007100ff0577ac */ /* 0x000e620008000800 */
[----:B0-----:R-:W-:-:S05]  /*0050*/  IMAD R5, R0, UR4, R5 ;  /* 0x0000000400057c24 */ /* 0x001fca000f8e0205 */
[----:B-1----:R-:W-:-:S13]  /*0060*/  ISETP.GE.U32.AND P0, PT, R5, UR5, PT ;  /* 0x0000000505007c0c */ /* 0x002fda000bf06070 */
[----:B------:R-:W-:Y:S05]  /*0070*/  @P0 EXIT ;  /* 0x000000000000094d */ /* 0x000fea0003800000 */
[----:B------:R-:W0:Y:S01]  /*0080*/  LDC.64 R2, c[0x0][0x380] ;  /* 0x0000e000ff027b82 */ /* 0x000e220000000a00 */
[----:B------:R-:W1:Y:S01]  /*0090*/  LDCU.64 UR4, c[0x0][0x358] ;  /* 0x00006b00ff0477ac */ /* 0x000e620008000a00 */
[----:B0-----:R-:W-:-:S05]  /*00a0*/  IMAD.WIDE R2, R5, 0x4, R2 ;  /* 0x0000000405027825 */ /* 0x001fca00078e0202 */
[----:B-1----:R-:W-:Y:S01]  /*00b0*/  STG.E desc[UR4][R2.64], R5 ;  /* 0x0000000502007986 */ /* 0x002fe2000c101904 */
[----:B------:R-:W-:Y:S05]  /*00c0*/  EXIT ;  /* 0x000000000000794d */ /* 0x000fea0003800000 */
.L_x_6:
        /* <DEDUP_REMOVED lines=11> */
.L_x_60:


//--------------------- .text.reduce_min          --------------------------
	.section	.text.reduce_min,"ax",@progbits
	.align	128
        .global         reduce_min
        .type           reduce_min,@function
        .size           reduce_min,(.L_x_61 - reduce_min)
        .other          reduce_min,@"STO_CUDA_ENTRY STV_DEFAULT"
reduce_min:
.text.reduce_min:
[----:B------:R-:W-:Y:S01]  /*0000*/  LDC R1, c[0x0][0x37c] ;  /* 0x0000df00ff017b82 */ /* 0x000fe20000000800 */
[----:B------:R-:W0:Y:S01]  /*0010*/  S2R R4, SR_TID.X ;  /* 0x0000000000047919 */ /* 0x000e220000002100 */
[----:B------:R-:W1:Y:S01]  /*0020*/  LDCU UR4, c[0x0][0x360] ;  /* 0x00006c00ff0477ac */ /* 0x000e620008000800 */
[----:B------:R-:W0:Y:S01]  /*0030*/  S2R R7, SR_CTAID.X ;  /* 0x0000000000077919 */ /* 0x000e220000002500 */
[----:B------:R-:W2:Y:S01]  /*0040*/  LDCU UR5, c[0x0][0x390] ;  /* 0x00007200ff0577ac */ /* 0x000ea20008000800 */
[----:B-1----:R-:W-:Y:S02]  /*0050*/  IMAD.U32 R0, RZ, RZ, UR4 ;  /* 0x00000004ff007e24 */ /* 0x002fe4000f8e00ff */
[----:B0-----:R-:W-:-:S05]  /*0060*/  IMAD R5, R7, UR4, R4 ;  /* 0x0000000407057c24 */ /* 0x001fca000f8e0204 */
[----:B--2---:R-:W-:-:S13]  /*0070*/  ISETP.GE.AND P0, PT, R5, UR5, PT ;  /* 0x0000000505007c0c */ /* 0x004fda000bf06270 */
[----:B------:R-:W-:Y:S05]  /*0080*/  @P0 EXIT ;  /* 0x000000000000094d */ /* 0x000fea0003800000 */
[----:B------:R-:W0:Y:S01]  /*0090*/  LDC.64 R2, c[0x0][0x380] ;  /* 0x0000e000ff027b82 */ /* 0x000e220000000a00 */
[----:B------:R-:W1:Y:S01]  /*00a0*/  LDCU.64 UR6, c[0x0][0x358] ;  /* 0x00006b00ff0677ac */ /* 0x000e620008000a00 */
[----:B0-----:R-:W-:-:S06]  /*00b0*/  IMAD.WIDE R2, R5, 0x4, R2 ;  /* 0x0000000405027825 */ /* 0x001fcc00078e0202 */
[----:B-1----:R-:W2:Y:S01]  /*00c0*/  LDG.E R2, desc[UR6][R2.64] ;  /* 0x0000000602027981 */ /* 0x002ea2000c1e1900 */
[----:B------:R-:W0:Y:S01]  /*00d0*/  S2UR UR5, SR_CgaCtaId ;  /* 0x00000000000579c3 */ /* 0x000e220000008800 */
[----:B------:R-:W-:Y:S01]  /*00e0*/  UMOV UR4, 0x400 ;  /* 0x0000040000047882 */ /* 0x000fe20000000000 */
[----:B------:R-:W-:Y:S02]  /*00f0*/  ISETP.GE.U32.AND P1, PT, R0, 0x2, PT ;  /* 0x000000020000780c */ /* 0x000fe40003f26070 */
[----:B------:R-:W-:Y:S01]  /*0100*/  ISETP.NE.AND P0, PT, R4, RZ, PT ;  /* 0x000000ff0400720c */ /* 0x000fe20003f05270 */
[----:B0-----:R-:W-:-:S06]  /*0110*/  ULEA UR4, UR5, UR4, 0x18 ;  /* 0x0000000405047291 */ /* 0x001fcc000f8ec0ff */
[----:B------:R-:W-:-:S05]  /*0120*/  LEA R5, R4, UR4, 0x2 ;  /* 0x0000000404057c11 */ /* 0x000fca000f8e10ff */
[----:B--2---:R0:W-:Y:S01]  /*0130*/  STS [R5], R2 ;  /* 0x0000000205007388 */ /* 0x0041e20000000800 */
[----:B------:R-:W-:Y:S06]  /*0140*/  BAR.SYNC.DEFER_BLOCKING 0x0 ;  /* 0x0000000000007b1d */ /* 0x000fec0000010000 */
[----:B------:R-:W-:Y:S05]  /*0150*/  @!P1 BRA `(.L_x_7) ;  /* 0x0000000000309947 */ /* 0x000fea0003800000 */
.L_x_8:
[----:B------:R-:W-:-:S04]  /*0160*/  SHF.R.U32.HI R6, RZ, 0x1, R0 ;  /* 0x00000001ff067819 */ /* 0x000fc80000011600 */
[----:B------:R-:W-:-:S13]  /*0170*/  ISETP.GE.U32.AND P1, PT, R4, R6, PT ;  /* 0x000000060400720c */ /* 0x000fda0003f26070 */
[----:B------:R-:W-:Y:S01]  /*0180*/  @!P1 IMAD R3, R6, 0x4, R5 ;  /* 0x0000000406039824 */ /* 0x000fe200078e0205 */
[----:B0-----:R-:W-:Y:S05]  /*0190*/  @!P1 LDS R2, [R5] ;  /* 0x0000000005029984 */ /* 0x001fea0000000800 */
[----:B------:R-:W0:Y:S02]  /*01a0*/  @!P1 LDS R3, [R3] ;  /* 0x0000000003039984 */ /* 0x000e240000000800 */
[----:B0-----:R-:W-:-:S04]  /*01b0*/  @!P1 FSETP.GEU.AND P2, PT, R2, R3, PT ;  /* 0x000000030200920b */ /* 0x001fc80003f4e000 */
[----:B------:R-:W-:-:S05]  /*01c0*/  @!P1 FSEL R2, R2, R3, !P2 ;  /* 0x0000000302029208 */ /* 0x000fca0005000000 */
[----:B------:R1:W-:Y:S01]  /*01d0*/  @!P1 STS [R5], R2 ;  /* 0x0000000205009388 */ /* 0x0003e20000000800 */
[----:B------:R-:W-:Y:S01]  /*01e0*/  BAR.SYNC.DEFER_BLOCKING 0x0 ;  /* 0x0000000000007b1d */ /* 0x000fe20000010000 */
[----:B------:R-:W-:Y:S01]  /*01f0*/  ISETP.GT.U32.AND P1, PT, R0, 0x3, PT ;  /* 0x000000030000780c */ /* 0x000fe20003f24070 */
[----:B------:R-:W-:-:S12]  /*0200*/  IMAD.MOV.U32 R0, RZ, RZ, R6 ;  /* 0x000000ffff007224 */ /* 0x000fd800078e0006 */
[----:B-1----:R-:W-:Y:S05]  /*0210*/  @P1 BRA `(.L_x_8) ;  /* 0xfffffffc00d01947 */ /* 0x002fea000383ffff */
.L_x_7:
[----:B------:R-:W-:Y:S05]  /*0220*/  @P0 EXIT ;  /* 0x000000000000094d */ /* 0x000fea0003800000 */
[----:B------:R-:W1:Y:S01]  /*0230*/  S2UR UR5, SR_CgaCtaId ;  /* 0x00000000000579c3 */ /* 0x000e620000008800 */
[----:B------:R-:W-:-:S07]  /*0240*/  UMOV UR4, 0x400 ;  /* 0x0000040000047882 */ /* 0x000fce0000000000 */
[----:B0-----:R-:W0:Y:S01]  /*0250*/  LDC.64 R2, c[0x0][0x388] ;  /* 0x0000e200ff027b82 */ /* 0x001e220000000a00 */
[----:B-1----:R-:W-:Y:S01]  /*0260*/  ULEA UR4, UR5, UR4, 0x18 ;  /* 0x0000000405047291 */ /* 0x002fe2000f8ec0ff */
[----:B0-----:R-:W-:-:S08]  /*0270*/  IMAD.WIDE.U32 R2, R7, 0x4, R2 ;  /* 0x0000000407027825 */ /* 0x001fd000078e0002 */
[----:B------:R-:W0:Y:S04]  /*0280*/  LDS R5, [UR4] ;  /* 0x00000004ff057984 */ /* 0x000e280008000800 */
[----:B0-----:R-:W-:Y:S01]  /*0290*/  STG.E desc[UR6][R2.64], R5 ;  /* 0x0000000502007986 */ /* 0x001fe2000c101906 */
[----:B------:R-:W-:Y:S05]  /*02a0*/  EXIT ;  /* 0x000000000000794d */ /* 0x000fea0003800000 */
.L_x_9:
        /* <DEDUP_REMOVED lines=13> */
.L_x_61:


//--------------------- .text.blellochCdf         --------------------------
	.section	.text.blellochCdf,"ax",@progbits
	.align	128
        .global         blellochCdf
        .type           blellochCdf,@function
        .size           blellochCdf,(.L_x_56 - blellochCdf)
        .other          blellochCdf,@"STO_CUDA_ENTRY STV_DEFAULT"
blellochCdf:
.text.blellochCdf:
[----:B------:R-:W-:Y:S01]  /*0000*/  LDC R1, c[0x0][0x37c] ;  /* 0x0000df00ff017b82 */ /* 0x000fe20000000800 */
[----:B------:R-:W0:Y:S01]  /*0010*/  S2R R0, SR_TID.X ;  /* 0x0000000000007919 */ /* 0x000e220000002100 */
[----:B------:R-:W1:Y:S02]  /*0020*/  LDCU UR4, c[0x0][0x390] ;  /* 0x00007200ff0477ac */ /* 0x000e640008000800 */
[----:B-1----:R-:W-:-:S05]  /*0030*/  IMAD.U32 R9, RZ, RZ, UR4 ;  /* 0x00000004ff097e24 */ /* 0x002fca000f8e00ff */
[----:B0-----:R-:W-:-:S13]  /*0040*/  ISETP.GE.AND P0, PT, R0, R9, PT ;  /* 0x000000090000720c */ /* 0x001fda0003f06270 */
[----:B------:R-:W-:Y:S05]  /*0050*/  @P0 EXIT ;  /* 0x000000000000094d */ /* 0x000fea0003800000 */
[----:B------:R-:W0:Y:S01]  /*0060*/  LDC.64 R2, c[0x0][0x388] ;  /* 0x0000e200ff027b82 */ /* 0x000e220000000a00 */
[----:B------:R-:W-:Y:S01]  /*0070*/  ISETP.GE.U32.AND P0, PT, R9, 0x2, PT ;  /* 0x000000020900780c */ /* 0x000fe20003f06070 */
[----:B------:R-:W1:Y:S01]  /*0080*/  LDCU.64 UR6, c[0x0][0x358] ;  /* 0x00006b00ff0677ac */ /* 0x000e620008000a00 */
[----:B------:R-:W-:Y:S01]  /*0090*/  UMOV UR4, 0x1 ;  /* 0x0000000100047882 */ /* 0x000fe20000000000 */
[----:B0-----:R-:W-:-:S10]  /*00a0*/  IMAD.WIDE.U32 R2, R0, 0x4, R2 ;  /* 0x0000000400027825 */ /* 0x001fd400078e0002 */
[----:B-1----:R-:W-:Y:S05]  /*00b0*/  @!P0 BRA `(.L_x_10) ;  /* 0x00000000005c8947 */ /* 0x002fea0003800000 */
[----:B------:R-:W0:Y:S01]  /*00c0*/  LDC R8, c[0x0][0x390] ;  /* 0x0000e400ff087b82 */ /* 0x000e220000000800 */
[----:B------:R-:W-:Y:S01]  /*00d0*/  IMAD.IADD R10, R0, 0x1, -R9 ;  /* 0x00000001000a7824 */ /* 0x000fe200078e0a09 */
[----:B------:R-:W-:-:S06]  /*00e0*/  UMOV UR4, 0x1 ;  /* 0x0000000100047882 */ /* 0x000fcc0000000000 */
[----:B------:R-:W1:Y:S02]  /*00f0*/  LDC.64 R6, c[0x0][0x388] ;  /* 0x0000e200ff067b82 */ /* 0x000e640000000a00 */
.L_x_13:
[----:B------:R-:W-:Y:S01]  /*0100*/  USHF.L.U32 UR5, UR4, 0x1, URZ ;  /* 0x0000000104057899 */ /* 0x000fe200080006ff */
[----:B------:R-:W-:Y:S03]  /*0110*/  BSSY.RECONVERGENT B0, `(.L_x_11) ;  /* 0x000000c000007945 */ /* 0x000fe60003800200 */
[----:B------:R-:W-:-:S06]  /*0120*/  UIADD3 UR8, UPT, UPT, -UR5, URZ, URZ ;  /* 0x000000ff05087290 */ /* 0x000fcc000fffe1ff */
[----:B------:R-:W-:-:S04]  /*0130*/  LOP3.LUT R4, R10, UR8, RZ, 0xfc, !PT ;  /* 0x000000080a047c12 */ /* 0x000fc8000f8efcff */
[----:B------:R-:W-:-:S04]  /*0140*/  ISETP.NE.AND P0, PT, R4, -0x1, PT ;  /* 0xffffffff0400780c */ /* 0x000fc80003f05270 */
[----:B------:R-:W-:-:S13]  /*0150*/  ISETP.LT.U32.OR P0, PT, R0, UR4, P0 ;  /* 0x0000000400007c0c */ /* 0x000fda0008701470 */
[----:B------:R-:W-:Y:S05]  /*0160*/  @P0 BRA `(.L_x_12) ;  /* 0x0000000000180947 */ /* 0x000fea0003800000 */
[----:B------:R-:W-:Y:S01]  /*0170*/  VIADD R5, R0, -UR4 ;  /* 0x8000000400057c36 */ /* 0x000fe20008000000 */
[----:B------:R-:W2:Y:S03]  /*0180*/  LDG.E R9, desc[UR6][R2.64] ;  /* 0x0000000602097981 */ /* 0x000ea6000c1e1900 */
[----:B-1----:R-:W-:-:S06]  /*0190*/  IMAD.WIDE.U32 R4, R5, 0x4, R6 ;  /* 0x0000000405047825 */ /* 0x002fcc00078e0006 */
[----:B------:R-:W2:Y:S02]  /*01a0*/  LDG.E R4, desc[UR6][R4.64] ;  /* 0x0000000604047981 */ /* 0x000ea4000c1e1900 */
[----:B--2---:R-:W-:-:S05]  /*01b0*/  IMAD.IADD R9, R4, 0x1, R9 ;  /* 0x0000000104097824 */ /* 0x004fca00078e0209 */
[----:B------:R2:W-:Y:S02]  /*01c0*/  STG.E desc[UR6][R2.64], R9 ;  /* 0x0000000902007986 */ /* 0x0005e4000c101906 */
.L_x_12:
[----:B------:R-:W-:Y:S05]  /*01d0*/  BSYNC.RECONVERGENT B0 ;  /* 0x0000000000007941 */ /* 0x000fea0003800200 */
.L_x_11:
[----:B0-2---:R-:W-:Y:S01]  /*01e0*/  MOV R9, R8 ;  /* 0x0000000800097202 */ /* 0x005fe20000000f00 */
[----:B------:R-:W-:Y:S03]  /*01f0*/  BAR.SYNC.DEFER_BLOCKING 0x0 ;  /* 0x0000000000007b1d */ /* 0x000fe60000010000 */
[----:B------:R-:W-:-:S03]  /*0200*/  ISETP.LE.U32.AND P0, PT, R9, UR5, PT ;  /* 0x0000000509007c0c */ /* 0x000fc6000bf03070 */
[----:B------:R-:W-:-:S10]  /*0210*/  UMOV UR4, UR5 ;  /* 0x0000000500047c82 */ /* 0x000fd40008000000 */
[----:B------:R-:W-:Y:S05]  /*0220*/  @!P0 BRA `(.L_x_13) ;  /* 0xfffffffc00b48947 */ /* 0x000fea000383ffff */
.L_x_10:
[----:B------:R-:W0:Y:S01]  /*0230*/  LDC.64 R4, c[0x0][0x388] ;  /* 0x0000e200ff047b82 */ /* 0x000e220000000a00 */
[----:B-1----:R-:W-:-:S05]  /*0240*/  VIADD R7, R9, 0xffffffff ;  /* 0xffffffff09077836 */ /* 0x002fca0000000000 */
[----:B------:R-:W-:Y:S01]  /*0250*/  ISETP.NE.AND P0, PT, R0, R7, PT ;  /* 0x000000070000720c */ /* 0x000fe20003f05270 */
[----:B------:R-:W-:Y:S01]  /*0260*/  UISETP.GE.U32.AND UP0, UPT, UR4, 0x2, UPT ;  /* 0x000000020400788c */ /* 0x000fe2000bf06070 */
[----:B0-----:R-:W-:-:S05]  /*0270*/  IMAD.WIDE R4, R9, 0x4, R4 ;  /* 0x0000000409047825 */ /* 0x001fca00078e0204 */
[----:B------:R0:W5:Y:S06]  /*0280*/  LDG.E R12, desc[UR6][R4.64+-0x4] ;  /* 0xfffffc06040c7981 */ /* 0x00016c000c1e1900 */
[----:B------:R0:W-:Y:S01]  /*0290*/  @!P0 STG.E desc[UR6][R2.64], RZ ;  /* 0x000000ff02008986 */ /* 0x0001e2000c101906 */
[----:B------:R-:W-:Y:S05]  /*02a0*/  BRA.U !UP0, `(.L_x_14) ;  /* 0x0000000108547547 */ /* 0x000fea000b800000 */
[----:B------:R-:W1:Y:S01]  /*02b0*/  LDC.64 R6, c[0x0][0x388] ;  /* 0x0000e200ff067b82 */ /* 0x000e620000000a00 */
[----:B------:R-:W-:-:S07]  /*02c0*/  IMAD.IADD R10, R0, 0x1, -R9 ;  /* 0x00000001000a7824 */ /* 0x000fce00078e0a09 */
.L_x_17:
[----:B------:R-:W-:Y:S01]  /*02d0*/  UMOV UR5, UR4 ;  /* 0x0000000400057c82 */ /* 0x000fe20008000000 */
[----:B------:R-:W-:Y:S01]  /*02e0*/  USHF.R.U32.HI UR4, URZ, 0x1, UR4 ;  /* 0x00000001ff047899 */ /* 0x000fe20008011604 */
[----:B------:R-:W-:Y:S03]  /*02f0*/  BSSY.RECONVERGENT B0, `(.L_x_15) ;  /* 0x000000d000007945 */ /* 0x000fe60003800200 */
[----:B------:R-:W-:-:S06]  /*0300*/  ULEA UR8, -UR4, URZ, 0x1 ;  /* 0x000000ff04087291 */ /* 0x000fcc000f8e09ff */
[----:B0-----:R-:W-:-:S04]  /*0310*/  LOP3.LUT R4, R10, UR8, RZ, 0xfc, !PT ;  /* 0x000000080a047c12 */ /* 0x001fc8000f8efcff */
[----:B------:R-:W-:-:S04]  /*0320*/  ISETP.NE.AND P0, PT, R4, -0x1, PT ;  /* 0xffffffff0400780c */ /* 0x000fc80003f05270 */
[----:B------:R-:W-:-:S13]  /*0330*/  ISETP.LT.U32.OR P0, PT, R0, UR4, P0 ;  /* 0x0000000400007c0c */ /* 0x000fda0008701470 */
[----:B------:R-:W-:Y:S05]  /*0340*/  @P0 BRA `(.L_x_16) ;  /* 0x00000000001c0947 */ /* 0x000fea0003800000 */
[----:B------:R-:W-:Y:S01]  /*0350*/  VIADD R5, R0, -UR4 ;  /* 0x8000000400057c36 */ /* 0x000fe20008000000 */
[----:B------:R-:W2:Y:S03]  /*0360*/  LDG.E R9, desc[UR6][R2.64] ;  /* 0x0000000602097981 */ /* 0x000ea6000c1e1900 */
[----:B-1----:R-:W-:-:S05]  /*0370*/  IMAD.WIDE.U32 R4, R5, 0x4, R6 ;  /* 0x0000000405047825 */ /* 0x002fca00078e0006 */
[----:B------:R-:W2:Y:S02]  /*0380*/  LDG.E R8, desc[UR6][R4.64] ;  /* 0x0000000604087981 */ /* 0x000ea4000c1e1900 */
[----:B--2---:R-:W-:-:S05]  /*0390*/  IADD3 R11, PT, PT, R8, R9, RZ ;  /* 0x00000009080b7210 */ /* 0x004fca0007ffe0ff */
[----:B------:R0:W-:Y:S04]  /*03a0*/  STG.E desc[UR6][R2.64], R11 ;  /* 0x0000000b02007986 */ /* 0x0001e8000c101906 */
[----:B------:R0:W-:Y:S02]  /*03b0*/  STG.E desc[UR6][R4.64], R9 ;  /* 0x0000000904007986 */ /* 0x0001e4000c101906 */
.L_x_16:
[----:B------:R-:W-:Y:S05]  /*03c0*/  BSYNC.RECONVERGENT B0 ;  /* 0x0000000000007941 */ /* 0x000fea0003800200 */
.L_x_15:
[----:B------:R-:W-:Y:S01]  /*03d0*/  BAR.SYNC.DEFER_BLOCKING 0x0 ;  /* 0x0000000000007b1d */ /* 0x000fe20000010000 */
[----:B------:R-:W-:-:S09]  /*03e0*/  UISETP.GT.U32.AND UP0, UPT, UR5, 0x3, UPT ;  /* 0x000000030500788c */ /* 0x000fd2000bf04070 */
[----:B------:R-:W-:Y:S05]  /*03f0*/  BRA.U UP0, `(.L_x_17) ;  /* 0xfffffffd00b47547 */ /* 0x000fea000b83ffff */
.L_x_14:
[----:B-1---5:R-:W0:Y:S08]  /*0400*/  I2F.F64.U32 R6, R12 ;  /* 0x0000000c00067312 */ /* 0x022e300000201800 */
[----:B0-----:R-:W0:Y:S01]  /*0410*/  MUFU.RCP64H R5, R7 ;  /* 0x0000000700057308 */ /* 0x001e220000001800 */
[----:B------:R-:W-:-:S05]  /*0420*/  VIADD R4, R7, 0x300402 ;  /* 0x0030040207047836 */ /* 0x000fca0000000000 */
[----:B------:R-:W-:Y:S01]  /*0430*/  FSETP.GEU.AND P0, PT, |R4|, 5.8789094863358348022e-39, PT ;  /* 0x004004020400780b */ /* 0x000fe20003f0e200 */
[----:B0-----:R-:W-:-:S08]  /*0440*/  DFMA R8, -R6, R4, 1 ;  /* 0x3ff000000608742b */ /* 0x001fd00000000104 */
[----:B------:R-:W-:-:S08]  /*0450*/  DFMA R8, R8, R8, R8 ;  /* 0x000000080808722b */ /* 0x000fd00000000008 */
[----:B------:R-:W-:-:S08]  /*0460*/  DFMA R8, R4, R8, R4 ;  /* 0x000000080408722b */ /* 0x000fd00000000004 */
[----:B------:R-:W-:-:S08]  /*0470*/  DFMA R10, -R6, R8, 1 ;  /* 0x3ff00000060a742b */ /* 0x000fd00000000108 */
[----:B------:R-:W-:Y:S01]  /*0480*/  DFMA R8, R8, R10, R8 ;  /* 0x0000000a0808722b */ /* 0x000fe20000000008 */
[----:B------:R-:W-:Y:S10]  /*0490*/  @P0 BRA `(.L_x_18) ;  /* 0x0000000000100947 */ /* 0x000ff40003800000 */
[----:B------:R-:W-:-:S05]  /*04a0*/  LOP3.LUT R4, R7, 0x7fffffff, RZ, 0xc0, !PT ;  /* 0x7fffffff07047812 */ /* 0x000fca00078ec0ff */
[----:B------:R-:W-:Y:S01]  /*04b0*/  VIADD R10, R4, 0xfff00000 ;  /* 0xfff00000040a7836 */ /* 0x000fe20000000000 */
[----:B------:R-:W-:-:S07]  /*04c0*/  MOV R4, 0x4e0 ;  /* 0x000004e000047802 */ /* 0x000fce0000000f00 */
[----:B------:R-:W-:Y:S05]  /*04d0*/  CALL.REL.NOINC `($__internal_0_$__cuda_sm20_dblrcp_rn_slowpath_v3) ;  /* 0x0000000000207944 */ /* 0x000fea0003c00000 */
.L_x_18:
[----:B------:R-:W2:Y:S01]  /*04e0*/  LDG.E R2, desc[UR6][R2.64] ;  /* 0x0000000602027981 */ /* 0x000ea2000c1e1900 */
[----:B------:R-:W0:Y:S01]  /*04f0*/  LDC.64 R4, c[0x0][0x380] ;  /* 0x0000e000ff047b82 */ /* 0x000e220000000a00 */
[----:B------:R-:W1:Y:S01]  /*0500*/  F2F.F32.F64 R8, R8 ;  /* 0x0000000800087310 */ /* 0x000e620000301000 */
[----:B0-----:R-:W-:Y:S01]  /*0510*/  IMAD.WIDE.U32 R4, R0, 0x4, R4 ;  /* 0x0000000400047825 */ /* 0x001fe200078e0004 */
[----:B--2---:R-:W-:-:S05]  /*0520*/  I2FP.F32.U32 R7, R2 ;  /* 0x0000000200077245 */ /* 0x004fca0000201000 */
[----:B-1----:R-:W-:-:S05]  /*0530*/  FMUL R7, R8, R7 ;  /* 0x0000000708077220 */ /* 0x002fca0000400000 */
[----:B------:R-:W-:Y:S01]  /*0540*/  STG.E desc[UR6][R4.64], R7 ;  /* 0x0000000704007986 */ /* 0x000fe2000c101906 */
[----:B------:R-:W-:Y:S05]  /*0550*/  EXIT ;  /* 0x000000000000794d */ /* 0x000fea0003800000 */
        .weak           $__internal_0_$__cuda_sm20_dblrcp_rn_slowpath_v3
        .type           $__internal_0_$__cuda_sm20_dblrcp_rn_slowpath_v3,@function
        .size           $__internal_0_$__cuda_sm20_dblrcp_rn_slowpath_v3,(.L_x_56 - $__internal_0_$__cuda_sm20_dblrcp_rn_slowpath_v3)
$__internal_0_$__cuda_sm20_dblrcp_rn_slowpath_v3:
[----:B------:R-:W-:-:S14]  /*0560*/  DSETP.GTU.AND P0, PT, |R6|, +INF , PT ;  /* 0x7ff000000600742a */ /* 0x000fdc0003f0c200 */
[----:B------:R-:W-:Y:S05]  /*0570*/  @P0 BRA `(.L_x_19) ;  /* 0x00000000007c0947 */ /* 0x000fea0003800000 */
[----:B------:R-:W-:-:S05]  /*0580*/  LOP3.LUT R5, R7, 0x7fffffff, RZ, 0xc0, !PT ;  /* 0x7fffffff07057812 */ /* 0x000fca00078ec0ff */
[----:B------:R-:W-:-:S05]  /*0590*/  VIADD R8, R5, 0xffffffff ;  /* 0xffffffff05087836 */ /* 0x000fca0000000000 */
[----:B------:R-:W-:-:S13]  /*05a0*/  ISETP.GE.U32.AND P0, PT, R8, 0x7fefffff, PT ;  /* 0x7fefffff0800780c */ /* 0x000fda0003f06070 */
[----:B------:R-:W-:Y:S02]  /*05b0*/  @P0 LOP3.LUT R9, R7, 0x7ff00000, RZ, 0x3c, !PT ;  /* 0x7ff0000007090812 */ /* 0x000fe400078e3cff */
[----:B------:R-:W-:Y:S01]  /*05c0*/  @P0 MOV R8, RZ ;  /* 0x000000ff00080202 */ /* 0x000fe20000000f00 */
[----:B------:R-:W-:Y:S06]  /*05d0*/  @P0 BRA `(.L_x_20) ;  /* 0x00000000006c0947 */ /* 0x000fec0003800000 */
[----:B------:R-:W-:-:S13]  /*05e0*/  ISETP.GE.U32.AND P0, PT, R5, 0x1000001, PT ;  /* 0x010000010500780c */ /* 0x000fda0003f06070 */
[----:B------:R-:W-:Y:S05]  /*05f0*/  @!P0 BRA `(.L_x_21) ;  /* 0x0000000000348947 */ /* 0x000fea0003800000 */
[----:B------:R-:W-:Y:S02]  /*0600*/  VIADD R9, R7, 0xc0200000 ;  /* 0xc020000007097836 */ /* 0x000fe40000000000 */
[----:B------:R-:W-:Y:S02]  /*0610*/  IMAD.MOV.U32 R8, RZ, RZ, R6 ;  /* 0x000000ffff087224 */ /* 0x000fe400078e0006 */
[----:B------:R-:W0:Y:S04]  /*0620*/  MUFU.RCP64H R11, R9 ;  /* 0x00000009000b7308 */ /* 0x000e280000001800 */
[----:B0-----:R-:W-:-:S08]  /*0630*/  DFMA R12, -R8, R10, 1 ;  /* 0x3ff00000080c742b */ /* 0x001fd0000000010a */
[----:B------:R-:W-:-:S08]  /*0640*/  DFMA R12, R12, R12, R12 ;  /* 0x0000000c0c0c722b */ /* 0x000fd0000000000c */
[----:B------:R-:W-:-:S08]  /*0650*/  DFMA R12, R10, R12, R10 ;  /* 0x0000000c0a0c722b */ /* 0x000fd0000000000a */
[----:B------:R-:W-:-:S08]  /*0660*/  DFMA R10, -R8, R12, 1 ;  /* 0x3ff00000080a742b */ /* 0x000fd0000000010c */
[----:B------:R-:W-:-:S08]  /*0670*/  DFMA R10, R12, R10, R12 ;  /* 0x0000000a0c0a722b */ /* 0x000fd0000000000c */
[----:B------:R-:W-:-:S08]  /*0680*/  DMUL R10, R10, 2.2250738585072013831e-308 ;  /* 0x001000000a0a7828 */ /* 0x000fd00000000000 */
[----:B------:R-:W-:-:S08]  /*0690*/  DFMA R6, -R6, R10, 1 ;  /* 0x3ff000000606742b */ /* 0x000fd0000000010a */
[----:B------:R-:W-:-:S08]  /*06a0*/  DFMA R6, R6, R6, R6 ;  /* 0x000000060606722b */ /* 0x000fd00000000006 */
[----:B------:R-:W-:Y:S01]  /*06b0*/  DFMA R8, R10, R6, R10 ;  /* 0x000000060a08722b */ /* 0x000fe2000000000a */
[----:B------:R-:W-:Y:S10]  /*06c0*/  BRA `(.L_x_20) ;  /* 0x0000000000307947 */ /* 0x000ff40003800000 */
.L_x_21:
[----:B------:R-:W-:Y:S01]  /*06d0*/  DMUL R6, R6, 8.11296384146066816958e+31 ;  /* 0x4690000006067828 */ /* 0x000fe20000000000 */
[----:B------:R-:W-:-:S05]  /*06e0*/  IMAD.MOV.U32 R8, RZ, RZ, R10 ;  /* 0x000000ffff087224 */ /* 0x000fca00078e000a */
[----:B------:R-:W0:Y:S02]  /*06f0*/  MUFU.RCP64H R9, R7 ;  /* 0x0000000700097308 */ /* 0x000e240000001800 */
[----:B0-----:R-:W-:-:S08]  /*0700*/  DFMA R10, -R6, R8, 1 ;  /* 0x3ff00000060a742b */ /* 0x001fd00000000108 */
[----:B------:R-:W-:-:S08]  /*0710*/  DFMA R10, R10, R10, R10 ;  /* 0x0000000a0a0a722b */ /* 0x000fd0000000000a */
[----:B------:R-:W-:-:S08]  /*0720*/  DFMA R10, R8, R10, R8 ;  /* 0x0000000a080a722b */ /* 0x000fd00000000008 */
[----:B------:R-:W-:-:S08]  /*0730*/  DFMA R8, -R6, R10, 1 ;  /* 0x3ff000000608742b */ /* 0x000fd0000000010a */
[----:B------:R-:W-:-:S08]  /*0740*/  DFMA R8, R10, R8, R10 ;  /* 0x000000080a08722b */ /* 0x000fd0000000000a */
[----:B------:R-:W-:Y:S01]  /*0750*/  DMUL R8, R8, 8.11296384146066816958e+31 ;  /* 0x4690000008087828 */ /* 0x000fe20000000000 */
[----:B------:R-:W-:Y:S10]  /*0760*/  BRA `(.L_x_20) ;  /* 0x0000000000087947 */ /* 0x000ff40003800000 */
.L_x_19:
[----:B------:R-:W-:Y:S02]  /*0770*/  LOP3.LUT R9, R7, 0x80000, RZ, 0xfc, !PT ;  /* 0x0008000007097812 */ /* 0x000fe400078efcff */
[----:B------:R-:W-:-:S07]  /*0780*/  MOV R8, R6 ;  /* 0x0000000600087202 */ /* 0x000fce0000000f00 */
.L_x_20:
[----:B------:R-:W-:-:S04]  /*0790*/  IMAD.MOV.U32 R5, RZ, RZ, 0x0 ;  /* 0x00000000ff057424 */ /* 0x000fc800078e00ff */
[----:B------:R-:W-:Y:S05]  /*07a0*/  RET.REL.NODEC R4 `(blellochCdf) ;  /* 0xfffffff804147950 */ /* 0x000fea0003c3ffff */
.L_x_22:
        /* <DEDUP_REMOVED lines=13> */
.L_x_56:


//--------------------- .text.naive_normalized_cross_correlation --------------------------
	.section	.text.naive_normalized_cross_correlation,"ax",@progbits
	.align	128
        .global         naive_normalized_cross_correlation
        .type           naive_normalized_cross_correlation,@function
        .size           naive_normalized_cross_correlation,(.L_x_58 - naive_normalized_cross_correlation)
        .other          naive_normalized_cross_correlation,@"STO_CUDA_ENTRY STV_DEFAULT"
naive_normalized_cross_correlation:
.text.naive_normalized_cross_correlation:
[----:B------:R-:W-:Y:S01]  /*0000*/  LDC R1, c[0x0][0x37c] ;  /* 0x0000df00ff017b82 */ /* 0x000fe20000000800 */
[----:B------:R-:W0:Y:S07]  /*0010*/  S2R R5, SR_TID.Y ;  /* 0x0000000000057919 */ /* 0x000e2e0000002200 */
[----:B------:R-:W1:Y:S01]  /*0020*/  LDC R3, c[0x0][0x360] ;  /* 0x0000d800ff037b82 */ /* 0x000e620000000800 */
[----:B------:R-:W2:Y:S01]  /*0030*/  LDCU.64 UR6, c[0x0][0x398] ;  /* 0x00007300ff0677ac */ /* 0x000ea20008000a00 */
[----:B------:R-:W1:Y:S06]  /*0040*/  S2R R2, SR_TID.X ;  /* 0x0000000000027919 */ /* 0x000e6c0000002100 */
[----:B------:R-:W0:Y:S08]  /*0050*/  S2UR UR5, SR_CTAID.Y ;  /* 0x00000000000579c3 */ /* 0x000e300000002600 */
[----:B------:R-:W0:Y:S08]  /*0060*/  LDC R0, c[0x0][0x364] ;  /* 0x0000d900ff007b82 */ /* 0x000e300000000800 */
[----:B------:R-:W1:Y:S01]  /*0070*/  S2UR UR4, SR_CTAID.X ;  /* 0x00000000000479c3 */ /* 0x000e620000002500 */
[----:B0-----:R-:W-:-:S05]  /*0080*/  IMAD R0, R0, UR5, R5 ;  /* 0x0000000500007c24 */ /* 0x001fca000f8e0205 */
[----:B--2---:R-:W-:Y:S01]  /*0090*/  ISETP.GE.AND P0, PT, R0, UR6, PT ;  /* 0x0000000600007c0c */ /* 0x004fe2000bf06270 */
[----:B-1----:R-:W-:-:S05]  /*00a0*/  IMAD R3, R3, UR4, R2 ;  /* 0x0000000403037c24 */ /* 0x002fca000f8e0202 */
[----:B------:R-:W-:-:S13]  /*00b0*/  ISETP.GE.OR P0, PT, R3, UR7, P0 ;  /* 0x0000000703007c0c */ /* 0x000fda0008706670 */
[----:B------:R-:W-:Y:S05]  /*00c0*/  @P0 EXIT ;  /* 0x000000000000094d */ /* 0x000fea0003800000 */
[----:B------:R-:W0:Y:S01]  /*00d0*/  LDCU UR11, c[0x0][0x3a0] ;  /* 0x00007400ff0b77ac */ /* 0x000e220008000800 */
[----:B------:R-:W1:Y:S01]  /*00e0*/  S2R R2, SR_TID.Z ;  /* 0x0000000000027919 */ /* 0x000e620000002300 */
[----:B------:R-:W-:Y:S01]  /*00f0*/  IMAD.MOV.U32 R6, RZ, RZ, RZ ;  /* 0x000000ffff067224 */ /* 0x000fe200078e00ff */
[----:B------:R-:W2:Y:S01]  /*0100*/  LDCU UR8, c[0x0][0x3a8] ;  /* 0x00007500ff0877ac */ /* 0x000ea20008000800 */
[----:B------:R-:W3:Y:S01]  /*0110*/  LDCU.64 UR12, c[0x0][0x358] ;  /* 0x00006b00ff0c77ac */ /* 0x000ee20008000a00 */
[----:B0-----:R-:W-:Y:S02]  /*0120*/  UISETP.GE.AND UP0, UPT, UR11, URZ, UPT ;  /* 0x000000ff0b00728c */ /* 0x001fe4000bf06270 */
[----:B------:R-:W-:Y:S02]  /*0130*/  UIADD3 UR4, UPT, UPT, -UR11, URZ, URZ ;  /* 0x000000ff0b047290 */ /* 0x000fe4000fffe1ff */
[----:B--2---:R-:W-:-:S09]  /*0140*/  UISETP.LT.OR UP0, UPT, UR8, URZ, !UP0 ;  /* 0x000000ff0800728c */ /* 0x004fd2000c701670 */
[----:B---3--:R-:W-:Y:S05]  /*0150*/  BRA.U UP0, `(.L_x_23) ;  /* 0x0000000d00047547 */ /* 0x008fea000b800000 */
[----:B------:R-:W-:Y:S01]  /*0160*/  USHF.L.U32 UR5, UR8, 0x1, URZ ;  /* 0x0000000108057899 */ /* 0x000fe200080006ff */
[----:B------:R-:W-:Y:S01]  /*0170*/  IMAD.MOV.U32 R6, RZ, RZ, RZ ;  /* 0x000000ffff067224 */ /* 0x000fe200078e00ff */
[----:B------:R-:W-:Y:S02]  /*0180*/  UIADD3 UR9, UPT, UPT, UR7, -0x1, URZ ;  /* 0xffffffff07097890 */ /* 0x000fe4000fffe0ff */
[----:B------:R-:W-:Y:S02]  /*0190*/  ULOP3.LUT UR7, UR5, 0x6, URZ, 0xc0, !UPT ;  /* 0x0000000605077892 */ /* 0x000fe4000f8ec0ff */
[----:B------:R-:W-:Y:S02]  /*01a0*/  UIADD3 UR6, UPT, UPT, UR6, -0x1, URZ ;  /* 0xffffffff06067890 */ /* 0x000fe4000fffe0ff */
[----:B------:R-:W-:Y:S02]  /*01b0*/  UISETP.GE.U32.AND UP0, UPT, UR7, 0x3, UPT ;  /* 0x000000030700788c */ /* 0x000fe4000bf06070 */
[----:B------:R-:W-:-:S02]  /*01c0*/  UIADD3 UR10, UPT, UPT, -UR8, URZ, URZ ;  /* 0x000000ff080a7290 */ /* 0x000fc4000fffe1ff */
[----:B------:R-:W-:Y:S01]  /*01d0*/  ULOP3.LUT UR5, UR5, 0xfffffff8, URZ, 0xc0, !UPT ;  /* 0xfffffff805057892 */ /* 0x000fe2000f8ec0ff */
[----:B------:R-:W-:-:S11]  /*01e0*/  UMOV UR7, UR4 ;  /* 0x0000000400077c82 */ /* 0x000fd60008000000 */
.L_x_28:
[----:B------:R-:W0:Y:S01]  /*01f0*/  LDCU UR16, c[0x0][0x3a8] ;  /* 0x00007500ff1077ac */ /* 0x000e220008000800 */
[----:B------:R-:W-:Y:S01]  /*0200*/  VIADDMNMX R4, R0, UR7, RZ, !PT ;  /* 0x0000000700047c46 */ /* 0x000fe2000f8001ff */
[----:B------:R-:W2:Y:S01]  /*0210*/  LDCU UR8, c[0x0][0x398] ;  /* 0x00007300ff0877ac */ /* 0x000ea20008000800 */
[----:B0-----:R-:W-:Y:S02]  /*0220*/  UISETP.GE.U32.AND UP2, UPT, UR16, 0x4, UPT ;  /* 0x000000041000788c */ /* 0x001fe4000bf46070 */
[----:B------:R-:W-:Y:S01]  /*0230*/  ULOP3.LUT UP1, URZ, UR16, 0x1, URZ, 0xc0, !UPT ;  /* 0x0000000110ff7892 */ /* 0x000fe2000f82c0ff */
[----:B--2---:R-:W-:Y:S01]  /*0240*/  ISETP.GE.AND P0, PT, R4, UR8, PT ;  /* 0x0000000804007c0c */ /* 0x004fe2000bf06270 */
[----:B------:R-:W-:-:S03]  /*0250*/  UMOV UR8, UR10 ;  /* 0x0000000a00087c82 */ /* 0x000fc60008000000 */
[----:B------:R-:W-:Y:S02]  /*0260*/  SEL R4, R4, UR6, !P0 ;  /* 0x0000000604047c07 */ /* 0x000fe4000c000000 */
[----:B------:R-:W-:Y:S07]  /*0270*/  BRA.U !UP2, `(.L_x_24) ;  /* 0x000000050a607547 */ /* 0x000fee000b800000 */
[----:B------:R-:W0:Y:S01]  /*0280*/  LDCU UR17, c[0x0][0x39c] ;  /* 0x00007380ff1177ac */ /* 0x000e220008000800 */
[----:B------:R-:W2:Y:S01]  /*0290*/  LDCU.64 UR14, c[0x0][0x388] ;  /* 0x00007100ff0e77ac */ /* 0x000ea20008000a00 */
[----:B------:R-:W-:-:S05]  /*02a0*/  UMOV UR8, UR10 ;  /* 0x0000000a00087c82 */ /* 0x000fca0008000000 */
.L_x_25:
[----:B------:R-:W-:-:S05]  /*02b0*/  VIADD R5, R3, UR8 ;  /* 0x0000000803057c36 */ /* 0x000fca0008000000 */
[----:B------:R-:W-:Y:S02]  /*02c0*/  VIMNMX R7, PT, PT, RZ, R5, !PT ;  /* 0x00000005ff077248 */ /* 0x000fe40007fe0100 */
[----:B------:R-:W-:Y:S02]  /*02d0*/  VIADDMNMX R10, R5, 0x2, RZ, !PT ;  /* 0x00000002050a7846 */ /* 0x000fe400078001ff */
[----:B0-----:R-:W-:Y:S02]  /*02e0*/  ISETP.GE.AND P0, PT, R7, UR17, PT ;  /* 0x0000001107007c0c */ /* 0x001fe4000bf06270 */
[----:B------:R-:W-:Y:S02]  /*02f0*/  VIADDMNMX R8, R5, 0x1, RZ, !PT ;  /* 0x0000000105087846 */ /* 0x000fe400078001ff */
[----:B------:R-:W-:Y:S02]  /*0300*/  ISETP.GE.AND P2, PT, R10, UR17, PT ;  /* 0x000000110a007c0c */ /* 0x000fe4000bf46270 */
[----:B------:R-:W-:-:S02]  /*0310*/  SEL R7, R7, UR9, !P0 ;  /* 0x0000000907077c07 */ /* 0x000fc4000c000000 */
[----:B------:R-:W-:Y:S02]  /*0320*/  ISETP.GE.AND P1, PT, R8, UR17, PT ;  /* 0x0000001108007c0c */ /* 0x000fe4000bf26270 */
[----:B------:R-:W-:Y:S01]  /*0330*/  SEL R11, R10, UR9, !P2 ;  /* 0x000000090a0b7c07 */ /* 0x000fe2000d000000 */
[----:B------:R-:W-:Y:S01]  /*0340*/  IMAD R7, R4, UR17, R7 ;  /* 0x0000001104077c24 */ /* 0x000fe2000f8e0207 */
[----:B------:R-:W-:-:S03]  /*0350*/  SEL R9, R8, UR9, !P1 ;  /* 0x0000000908097c07 */ /* 0x000fc6000c800000 */
[C---:B------:R-:W-:Y:S02]  /*0360*/  IMAD R11, R4.reuse, UR17, R11 ;  /* 0x00000011040b7c24 */ /* 0x040fe4000f8e020b */
[--C-:B-1----:R-:W-:Y:S02]  /*0370*/  IMAD R7, R7, 0x3, R2.reuse ;  /* 0x0000000307077824 */ /* 0x102fe400078e0202 */
[----:B------:R-:W-:Y:S02]  /*0380*/  IMAD R9, R4, UR17, R9 ;  /* 0x0000001104097c24 */ /* 0x000fe4000f8e0209 */
[--C-:B------:R-:W-:Y:S01]  /*0390*/  IMAD R11, R11, 0x3, R2.reuse ;  /* 0x000000030b0b7824 */ /* 0x100fe200078e0202 */
[----:B--2---:R-:W-:Y:S01]  /*03a0*/  IADD3 R10, P0, PT, R7, UR14, RZ ;  /* 0x0000000e070a7c10 */ /* 0x004fe2000ff1e0ff */
[----:B------:R-:W-:Y:S01]  /*03b0*/  IMAD R9, R9, 0x3, R2 ;  /* 0x0000000309097824 */ /* 0x000fe200078e0202 */
[----:B------:R-:W-:Y:S02]  /*03c0*/  VIADDMNMX R16, R5, 0x3, RZ, !PT ;  /* 0x0000000305107846 */ /* 0x000fe400078001ff */
[----:B------:R-:W-:Y:S01]  /*03d0*/  IADD3 R14, P2, PT, R11, UR14, RZ ;  /* 0x0000000e0b0e7c10 */ /* 0x000fe2000ff5e0ff */
[----:B------:R-:W-:Y:S01]  /*03e0*/  IMAD.X R11, RZ, RZ, UR15, P0 ;  /* 0x0000000fff0b7e24 */ /* 0x000fe200080e06ff */
[----:B------:R-:W-:-:S02]  /*03f0*/  IADD3 R12, P1, PT, R9, UR14, RZ ;  /* 0x0000000e090c7c10 */ /* 0x000fc4000ff3e0ff */
[C---:B------:R-:W-:Y:S01]  /*0400*/  ISETP.GE.AND P0, PT, R16.reuse, UR17, PT ;  /* 0x0000001110007c0c */ /* 0x040fe2000bf06270 */
[----:B------:R-:W-:Y:S01]  /*0410*/  IMAD.X R15, RZ, RZ, UR15, P2 ;  /* 0x0000000fff0f7e24 */ /* 0x000fe200090e06ff */
[C---:B------:R-:W-:Y:S01]  /*0420*/  VIADDMNMX R18, R5.reuse, 0x4, RZ, !PT ;  /* 0x0000000405127846 */ /* 0x040fe200078001ff */
[----:B------:R0:W2:Y:S01]  /*0430*/  LDG.E.U8 R7, desc[UR12][R10.64] ;  /* 0x0000000c0a077981 */ /* 0x0000a2000c1e1100 */
[----:B------:R-:W-:Y:S02]  /*0440*/  IADD3.X R13, PT, PT, RZ, UR15, RZ, P1, !PT ;  /* 0x0000000fff0d7c10 */ /* 0x000fe40008ffe4ff */
[C---:B------:R-:W-:Y:S01]  /*0450*/  VIADDMNMX R19, R5.reuse, 0x5, RZ, !PT ;  /* 0x0000000505137846 */ /* 0x040fe200078001ff */
[----:B------:R-:W3:Y:S01]  /*0460*/  LDG.E.U8 R8, desc[UR12][R14.64] ;  /* 0x0000000c0e087981 */ /* 0x000ee2000c1e1100 */
[----:B------:R-:W-:Y:S02]  /*0470*/  SEL R17, R16, UR9, !P0 ;  /* 0x0000000910117c07 */ /* 0x000fe4000c000000 */
[----:B------:R-:W-:Y:S01]  /*0480*/  ISETP.GE.AND P1, PT, R18, UR17, PT ;  /* 0x0000001112007c0c */ /* 0x000fe2000bf26270 */
[----:B------:R1:W4:Y:S01]  /*0490*/  LDG.E.U8 R9, desc[UR12][R12.64] ;  /* 0x0000000c0c097981 */ /* 0x000322000c1e1100 */
[C---:B------:R-:W-:Y:S01]  /*04a0*/  VIADDMNMX R20, R5.reuse, 0x6, RZ, !PT ;  /* 0x0000000605147846 */ /* 0x040fe200078001ff */
[----:B------:R-:W-:Y:S01]  /*04b0*/  IMAD R17, R4, UR17, R17 ;  /* 0x0000001104117c24 */ /* 0x000fe2000f8e0211 */
[----:B------:R-:W-:-:S02]  /*04c0*/  VIADDMNMX R16, R5, 0x7, RZ, !PT ;  /* 0x0000000705107846 */ /* 0x000fc400078001ff */
[----:B------:R-:W-:Y:S02]  /*04d0*/  ISETP.GE.AND P0, PT, R19, UR17, PT ;  /* 0x0000001113007c0c */ /* 0x000fe4000bf06270 */
[----:B------:R-:W-:Y:S01]  /*04e0*/  SEL R5, R18, UR9, !P1 ;  /* 0x0000000912057c07 */ /* 0x000fe2000c800000 */
[--C-:B------:R-:W-:Y:S01]  /*04f0*/  IMAD R17, R17, 0x3, R2.reuse ;  /* 0x0000000311117824 */ /* 0x100fe200078e0202 */
[----:B------:R-:W-:Y:S02]  /*0500*/  SEL R19, R19, UR9, !P0 ;  /* 0x0000000913137c07 */ /* 0x000fe4000c000000 */
[----:B------:R-:W-:Y:S01]  /*0510*/  ISETP.GE.AND P1, PT, R20, UR17, PT ;  /* 0x0000001114007c0c */ /* 0x000fe2000bf26270 */
[----:B------:R-:W-:Y:S01]  /*0520*/  IMAD R5, R4, UR17, R5 ;  /* 0x0000001104057c24 */ /* 0x000fe2000f8e0205 */
[----:B------:R-:W-:Y:S01]  /*0530*/  ISETP.GE.AND P0, PT, R16, UR17, PT ;  /* 0x0000001110007c0c */ /* 0x000fe2000bf06270 */
[----:B------:R-:W-:Y:S01]  /*0540*/  IMAD R19, R4, UR17, R19 ;  /* 0x0000001104137c24 */ /* 0x000fe2000f8e0213 */
[----:B0-----:R-:W-:Y:S01]  /*0550*/  SEL R11, R20, UR9, !P1 ;  /* 0x00000009140b7c07 */ /* 0x001fe2000c800000 */
[----:B------:R-:W-:Y:S01]  /*0560*/  IMAD R5, R5, 0x3, R2 ;  /* 0x0000000305057824 */ /* 0x000fe200078e0202 */
[----:B-1----:R-:W-:-:S02]  /*0570*/  SEL R13, R16, UR9, !P0 ;  /* 0x00000009100d7c07 */ /* 0x002fc4000c000000 */
[----:B------:R-:W-:Y:S01]  /*0580*/  IADD3 R14, P0, PT, R17, UR14, RZ ;  /* 0x0000000e110e7c10 */ /* 0x000fe2000ff1e0ff */
[C---:B------:R-:W-:Y:S01]  /*0590*/  IMAD R11, R4.reuse, UR17, R11 ;  /* 0x00000011040b7c24 */ /* 0x040fe2000f8e020b */
[----:B------:R-:W-:Y:S01]  /*05a0*/  IADD3 R16, P1, PT, R5, UR14, RZ ;  /* 0x0000000e05107c10 */ /* 0x000fe2000ff3e0ff */
[--C-:B------:R-:W-:Y:S02]  /*05b0*/  IMAD R19, R19, 0x3, R2.reuse ;  /* 0x0000000313137824 */ /* 0x100fe400078e0202 */
[----:B------:R-:W-:Y:S02]  /*05c0*/  IMAD.X R15, RZ, RZ, UR15, P0 ;  /* 0x0000000fff0f7e24 */ /* 0x000fe400080e06ff */
[----:B------:R-:W-:Y:S01]  /*05d0*/  IMAD R13, R4, UR17, R13 ;  /* 0x00000011040d7c24 */ /* 0x000fe2000f8e020d */
[----:B------:R-:W-:Y:S01]  /*05e0*/  IADD3 R10, P0, PT, R19, UR14, RZ ;  /* 0x0000000e130a7c10 */ /* 0x000fe2000ff1e0ff */
[--C-:B------:R-:W-:Y:S02]  /*05f0*/  IMAD R11, R11, 0x3, R2.reuse ;  /* 0x000000030b0b7824 */ /* 0x100fe400078e0202 */
[----:B------:R-:W-:Y:S01]  /*0600*/  IMAD.X R17, RZ, RZ, UR15, P1 ;  /* 0x0000000fff117e24 */ /* 0x000fe200088e06ff */
[----:B------:R4:W5:Y:S01]  /*0610*/  LDG.E.U8 R15, desc[UR12][R14.64] ;  /* 0x0000000c0e0f7981 */ /* 0x000962000c1e1100 */
[----:B------:R-:W-:Y:S01]  /*0620*/  IMAD R13, R13, 0x3, R2 ;  /* 0x000000030d0d7824 */ /* 0x000fe200078e0202 */
[----:B------:R-:W-:Y:S01]  /*0630*/  IADD3 R12, P1, PT, R11, UR14, RZ ;  /* 0x0000000e0b0c7c10 */ /* 0x000fe2000ff3e0ff */
[----:B------:R-:W-:Y:S01]  /*0640*/  IMAD.X R11, RZ, RZ, UR15, P0 ;  /* 0x0000000fff0b7e24 */ /* 0x000fe200080e06ff */
[----:B------:R-:W5:Y:S02]  /*0650*/  LDG.E.U8 R16, desc[UR12][R16.64] ;  /* 0x0000000c10107981 */ /* 0x000f64000c1e1100 */
[----:B------:R-:W-:-:S02]  /*0660*/  IADD3 R18, P0, PT, R13, UR14, RZ ;  /* 0x0000000e0d127c10 */ /* 0x000fc4000ff1e0ff */
[----:B------:R-:W-:Y:S01]  /*0670*/  IADD3.X R13, PT, PT, RZ, UR15, RZ, P1, !PT ;  /* 0x0000000fff0d7c10 */ /* 0x000fe20008ffe4ff */
[----:B------:R-:W5:Y:S02]  /*0680*/  LDG.E.U8 R10, desc[UR12][R10.64] ;  /* 0x0000000c0a0a7981 */ /* 0x000f64000c1e1100 */
[----:B------:R-:W-:Y:S02]  /*0690*/  IMAD.X R19, RZ, RZ, UR15, P0 ;  /* 0x0000000fff137e24 */ /* 0x000fe400080e06ff */
[----:B------:R-:W5:Y:S04]  /*06a0*/  LDG.E.U8 R12, desc[UR12][R12.64] ;  /* 0x0000000c0c0c7981 */ /* 0x000f68000c1e1100 */
[----:B------:R-:W5:Y:S01]  /*06b0*/  LDG.E.U8 R18, desc[UR12][R18.64] ;  /* 0x0000000c12127981 */ /* 0x000f62000c1e1100 */
[----:B------:R-:W-:-:S04]  /*06c0*/  UIADD3 UR8, UPT, UPT, UR8, 0x8, URZ ;  /* 0x0000000808087890 */ /* 0x000fc8000fffe0ff */
[----:B------:R-:W-:-:S04]  /*06d0*/  UIADD3 UR11, UPT, UPT, UR8, UR16, URZ ;  /* 0x00000010080b7290 */ /* 0x000fc8000fffe0ff */
[----:B------:R-:W-:Y:S01]  /*06e0*/  UISETP.NE.AND UP2, UPT, UR11, UR5, UPT ;  /* 0x000000050b00728c */ /* 0x000fe2000bf45270 */
[----:B--2---:R-:W-:-:S05]  /*06f0*/  I2FP.F32.U32 R7, R7 ;  /* 0x0000000700077245 */ /* 0x004fca0000201000 */
[----:B------:R-:W-:Y:S01]  /*0700*/  FADD R7, R7, R6 ;  /* 0x0000000607077221 */ /* 0x000fe20000000000 */
[----:B----4-:R-:W-:Y:S02]  /*0710*/  I2FP.F32.U32 R14, R9 ;  /* 0x00000009000e7245 */ /* 0x010fe40000201000 */
[----:B---3--:R-:W-:-:S03]  /*0720*/  I2FP.F32.U32 R8, R8 ;  /* 0x0000000800087245 */ /* 0x008fc60000201000 */
[----:B------:R-:W-:-:S04]  /*0730*/  FADD R7, R7, R14 ;  /* 0x0000000e07077221 */ /* 0x000fc80000000000 */
[----:B------:R-:W-:Y:S01]  /*0740*/  FADD R7, R7, R8 ;  /* 0x0000000807077221 */ /* 0x000fe20000000000 */
[----:B-----5:R-:W-:Y:S02]  /*0750*/  I2FP.F32.U32 R6, R15 ;  /* 0x0000000f00067245 */ /* 0x020fe40000201000 */
[----:B------:R-:W-:-:S03]  /*0760*/  I2FP.F32.U32 R5, R16 ;  /* 0x0000001000057245 */ /* 0x000fc60000201000 */
[----:B------:R-:W-:Y:S01]  /*0770*/  FADD R6, R7, R6 ;  /* 0x0000000607067221 */ /* 0x000fe20000000000 */
[----:B------:R-:W-:-:S03]  /*0780*/  I2FP.F32.U32 R10, R10 ;  /* 0x0000000a000a7245 */ /* 0x000fc60000201000 */
[----:B------:R-:W-:Y:S01]  /*0790*/  FADD R5, R6, R5 ;  /* 0x0000000506057221 */ /* 0x000fe20000000000 */
[----:B------:R-:W-:-:S03]  /*07a0*/  I2FP.F32.U32 R12, R12 ;  /* 0x0000000c000c7245 */ /* 0x000fc60000201000 */
[----:B------:R-:W-:Y:S01]  /*07b0*/  FADD R5, R5, R10 ;  /* 0x0000000a05057221 */ /* 0x000fe20000000000 */
[----:B------:R-:W-:-:S03]  /*07c0*/  I2FP.F32.U32 R18, R18 ;  /* 0x0000001200127245 */ /* 0x000fc60000201000 */
[----:B------:R-:W-:-:S04]  /*07d0*/  FADD R5, R5, R12 ;  /* 0x0000000c05057221 */ /* 0x000fc80000000000 */
[----:B------:R-:W-:Y:S01]  /*07e0*/  FADD R6, R5, R18 ;  /* 0x0000001205067221 */ /* 0x000fe20000000000 */
[----:B------:R-:W-:Y:S06]  /*07f0*/  BRA.U UP2, `(.L_x_25) ;  /* 0xfffffff902ac7547 */ /* 0x000fec000b83ffff */
.L_x_24:
[----:B------:R-:W-:Y:S05]  /*0800*/  BRA.U !UP0, `(.L_x_26) ;  /* 0x0000000108b07547 */ /* 0x000fea000b800000 */
[----:B------:R-:W0:Y:S01]  /*0810*/  LDCU UR11, c[0x0][0x39c] ;  /* 0x00007380ff0b77ac */ /* 0x000e220008000800 */
[----:B------:R-:W-:Y:S01]  /*0820*/  VIADD R5, R3, UR8 ;  /* 0x0000000803057c36 */ /* 0x000fe20008000000 */
[----:B------:R-:W2:Y:S04]  /*0830*/  LDCU.64 UR14, c[0x0][0x388] ;  /* 0x00007100ff0e77ac */ /* 0x000ea80008000a00 */
[----:B------:R-:W-:Y:S02]  /*0840*/  VIMNMX R7, PT, PT, RZ, R5, !PT ;  /* 0x00000005ff077248 */ /* 0x000fe40007fe0100 */
[C---:B------:R-:W-:Y:S02]  /*0850*/  VIADDMNMX R8, R5.reuse, 0x1, RZ, !PT ;  /* 0x0000000105087846 */ /* 0x040fe400078001ff */
[----:B------:R-:W-:-:S02]  /*0860*/  VIADDMNMX R9, R5, 0x2, RZ, !PT ;  /* 0x0000000205097846 */ /* 0x000fc400078001ff */
[----:B------:R-:W-:Y:S02]  /*0870*/  VIADDMNMX R10, R5, 0x3, RZ, !PT ;  /* 0x00000003050a7846 */ /* 0x000fe400078001ff */
[C---:B0-----:R-:W-:Y:S02]  /*0880*/  ISETP.GE.AND P0, PT, R7.reuse, UR11, PT ;  /* 0x0000000b07007c0c */ /* 0x041fe4000bf06270 */
[C---:B------:R-:W-:Y:S02]  /*0890*/  ISETP.GE.AND P1, PT, R8.reuse, UR11, PT ;  /* 0x0000000b08007c0c */ /* 0x040fe4000bf26270 */
[----:B------:R-:W-:Y:S02]  /*08a0*/  SEL R7, R7, UR9, !P0 ;  /* 0x0000000907077c07 */ /* 0x000fe4000c000000 */
[----:B------:R-:W-:Y:S02]  /*08b0*/  SEL R5, R8, UR9, !P1 ;  /* 0x0000000908057c07 */ /* 0x000fe4000c800000 */
[C---:B------:R-:W-:Y:S01]  /*08c0*/  ISETP.GE.AND P0, PT, R9.reuse, UR11, PT ;  /* 0x0000000b09007c0c */ /* 0x040fe2000bf06270 */
[----:B------:R-:W-:Y:S01]  /*08d0*/  IMAD R7, R4, UR11, R7 ;  /* 0x0000000b04077c24 */ /* 0x000fe2000f8e0207 */
[----:B------:R-:W-:Y:S01]  /*08e0*/  ISETP.GE.AND P1, PT, R10, UR11, PT ;  /* 0x0000000b0a007c0c */ /* 0x000fe2000bf26270 */
[----:B------:R-:W-:Y:S01]  /*08f0*/  IMAD R5, R4, UR11, R5 ;  /* 0x0000000b04057c24 */ /* 0x000fe2000f8e0205 */
[----:B------:R-:W-:Y:S01]  /*0900*/  SEL R9, R9, UR9, !P0 ;  /* 0x0000000909097c07 */ /* 0x000fe2000c000000 */
[--C-:B-1----:R-:W-:Y:S01]  /*0910*/  IMAD R7, R7, 0x3, R2.reuse ;  /* 0x0000000307077824 */ /* 0x102fe200078e0202 */
[----:B------:R-:W-:Y:S01]  /*0920*/  SEL R11, R10, UR9, !P1 ;  /* 0x000000090a0b7c07 */ /* 0x000fe2000c800000 */
[----:B------:R-:W-:-:S02]  /*0930*/  IMAD R5, R5, 0x3, R2 ;  /* 0x0000000305057824 */ /* 0x000fc400078e0202 */
[C---:B------:R-:W-:Y:S01]  /*0940*/  IMAD R9, R4.reuse, UR11, R9 ;  /* 0x0000000b04097c24 */ /* 0x040fe2000f8e0209 */
[----:B--2---:R-:W-:Y:S01]  /*0950*/  IADD3 R8, P0, PT, R7, UR14, RZ ;  /* 0x0000000e07087c10 */ /* 0x004fe2000ff1e0ff */
[----:B------:R-:W-:Y:S01]  /*0960*/  IMAD R11, R4, UR11, R11 ;  /* 0x0000000b040b7c24 */ /* 0x000fe2000f8e020b */
[----:B------:R-:W-:Y:S01]  /*0970*/  IADD3 R10, P1, PT, R5, UR14, RZ ;  /* 0x0000000e050a7c10 */ /* 0x000fe2000ff3e0ff */
[--C-:B------:R-:W-:Y:S02]  /*0980*/  IMAD R12, R9, 0x3, R2.reuse ;  /* 0x00000003090c7824 */ /* 0x100fe400078e0202 */
[----:B------:R-:W-:Y:S02]  /*0990*/  IMAD.X R9, RZ, RZ, UR15, P0 ;  /* 0x0000000fff097e24 */ /* 0x000fe400080e06ff */
[----:B------:R-:W-:Y:S01]  /*09a0*/  IMAD R14, R11, 0x3, R2 ;  /* 0x000000030b0e7824 */ /* 0x000fe200078e0202 */
[----:B------:R-:W-:Y:S01]  /*09b0*/  IADD3 R12, P0, PT, R12, UR14, RZ ;  /* 0x0000000e0c0c7c10 */ /* 0x000fe2000ff1e0ff */
[----:B------:R-:W-:Y:S01]  /*09c0*/  IMAD.X R11, RZ, RZ, UR15, P1 ;  /* 0x0000000fff0b7e24 */ /* 0x000fe200088e06ff */
[----:B------:R-:W2:Y:S02]  /*09d0*/  LDG.E.U8 R8, desc[UR12][R8.64] ;  /* 0x0000000c08087981 */ /* 0x000ea4000c1e1100 */
[----:B------:R-:W-:-:S02]  /*09e0*/  IADD3 R14, P1, PT, R14, UR14, RZ ;  /* 0x0000000e0e0e7c10 */ /* 0x000fc4000ff3e0ff */
[----:B------:R-:W-:Y:S01]  /*09f0*/  IADD3.X R13, PT, PT, RZ, UR15, RZ, P0, !PT ;  /* 0x0000000fff0d7c10 */ /* 0x000fe200087fe4ff */
[----:B------:R-:W3:Y:S02]  /*0a00*/  LDG.E.U8 R10, desc[UR12][R10.64] ;  /* 0x0000000c0a0a7981 */ /* 0x000ee4000c1e1100 */
[----:B------:R-:W-:Y:S02]  /*0a10*/  IMAD.X R15, RZ, RZ, UR15, P1 ;  /* 0x0000000fff0f7e24 */ /* 0x000fe400088e06ff */
[----:B------:R-:W4:Y:S04]  /*0a20*/  LDG.E.U8 R12, desc[UR12][R12.64] ;  /* 0x0000000c0c0c7981 */ /* 0x000f28000c1e1100 */
[----:B------:R-:W5:Y:S01]  /*0a30*/  LDG.E.U8 R14, desc[UR12][R14.64] ;  /* 0x0000000c0e0e7981 */ /* 0x000f62000c1e1100 */
[----:B------:R-:W-:Y:S01]  /*0a40*/  UIADD3 UR8, UPT, UPT, UR8, 0x4, URZ ;  /* 0x0000000408087890 */ /* 0x000fe2000fffe0ff */
[----:B--2---:R-:W-:-:S02]  /*0a50*/  I2FP.F32.U32 R5, R8 ;  /* 0x0000000800057245 */ /* 0x004fc40000201000 */
[----:B---3--:R-:W-:-:S03]  /*0a60*/  I2FP.F32.U32 R16, R10 ;  /* 0x0000000a00107245 */ /* 0x008fc60000201000 */
[----:B------:R-:W-:Y:S01]  /*0a70*/  FADD R5, R6, R5 ;  /* 0x0000000506057221 */ /* 0x000fe20000000000 */
[----:B----4-:R-:W-:-:S03]  /*0a80*/  I2FP.F32.U32 R6, R12 ;  /* 0x0000000c00067245 */ /* 0x010fc60000201000 */
[----:B------:R-:W-:Y:S01]  /*0a90*/  FADD R5, R5, R16 ;  /* 0x0000001005057221 */ /* 0x000fe20000000000 */
[----:B-----5:R-:W-:-:S03]  /*0aa0*/  I2FP.F32.U32 R7, R14 ;  /* 0x0000000e00077245 */ /* 0x020fc60000201000 */
[----:B------:R-:W-:-:S04]  /*0ab0*/  FADD R6, R5, R6 ;  /* 0x0000000605067221 */ /* 0x000fc80000000000 */
[----:B------:R-:W-:-:S07]  /*0ac0*/  FADD R6, R6, R7 ;  /* 0x0000000706067221 */ /* 0x000fce0000000000 */
.L_x_26:
[----:B------:R-:W-:Y:S05]  /*0ad0*/  BRA.U !UP1, `(.L_x_27) ;  /* 0x0000000109607547 */ /* 0x000fea000b800000 */
[----:B------:R-:W0:Y:S01]  /*0ae0*/  LDCU UR11, c[0x0][0x39c] ;  /* 0x00007380ff0b77ac */ /* 0x000e220008000800 */
[----:B------:R-:W-:Y:S01]  /*0af0*/  VIADD R5, R3, UR8 ;  /* 0x0000000803057c36 */ /* 0x000fe20008000000 */
[----:B------:R-:W2:Y:S04]  /*0b00*/  LDCU.64 UR14, c[0x0][0x388] ;  /* 0x00007100ff0e77ac */ /* 0x000ea80008000a00 */
[----:B------:R-:W-:Y:S02]  /*0b10*/  VIMNMX R7, PT, PT, RZ, R5, !PT ;  /* 0x00000005ff077248 */ /* 0x000fe40007fe0100 */
[----:B------:R-:W-:Y:S02]  /*0b20*/  VIADDMNMX R5, R5, 0x1, RZ, !PT ;  /* 0x0000000105057846 */ /* 0x000fe400078001ff */
[----:B0-----:R-:W-:-:S02]  /*0b30*/  ISETP.GE.AND P0, PT, R7, UR11, PT ;  /* 0x0000000b07007c0c */ /* 0x001fc4000bf06270 */
[----:B------:R-:W-:Y:S02]  /*0b40*/  ISETP.GE.AND P1, PT, R5, UR11, PT ;  /* 0x0000000b05007c0c */ /* 0x000fe4000bf26270 */
[----:B------:R-:W-:Y:S02]  /*0b50*/  SEL R7, R7, UR9, !P0 ;  /* 0x0000000907077c07 */ /* 0x000fe4000c000000 */
[----:B------:R-:W-:-:S03]  /*0b60*/  SEL R5, R5, UR9, !P1 ;  /* 0x0000000905057c07 */ /* 0x000fc6000c800000 */
[C---:B------:R-:W-:Y:S02]  /*0b70*/  IMAD R7, R4.reuse, UR11, R7 ;  /* 0x0000000b04077c24 */ /* 0x040fe4000f8e0207 */
[----:B------:R-:W-:Y:S02]  /*0b80*/  IMAD R5, R4, UR11, R5 ;  /* 0x0000000b04057c24 */ /* 0x000fe4000f8e0205 */
[--C-:B-1----:R-:W-:Y:S02]  /*0b90*/  IMAD R7, R7, 0x3, R2.reuse ;  /* 0x0000000307077824 */ /* 0x102fe400078e0202 */
[----:B------:R-:W-:-:S03]  /*0ba0*/  IMAD R5, R5, 0x3, R2 ;  /* 0x0000000305057824 */ /* 0x000fc600078e0202 */
[----:B--2---:R-:W-:Y:S02]  /*0bb0*/  IADD3 R8, P0, PT, R7, UR14, RZ ;  /* 0x0000000e07087c10 */ /* 0x004fe4000ff1e0ff */
[----:B------:R-:W-:-:S03]  /*0bc0*/  IADD3 R10, P1, PT, R5, UR14, RZ ;  /* 0x0000000e050a7c10 */ /* 0x000fc6000ff3e0ff */
[----:B------:R-:W-:Y:S02]  /*0bd0*/  IMAD.X R9, RZ, RZ, UR15, P0 ;  /* 0x0000000fff097e24 */ /* 0x000fe400080e06ff */
[----:B------:R-:W-:-:S03]  /*0be0*/  IMAD.X R11, RZ, RZ, UR15, P1 ;  /* 0x0000000fff0b7e24 */ /* 0x000fc600088e06ff */
[----:B------:R-:W2:Y:S04]  /*0bf0*/  LDG.E.U8 R8, desc[UR12][R8.64] ;  /* 0x0000000c08087981 */ /* 0x000ea8000c1e1100 */
[----:B------:R-:W3:Y:S01]  /*0c00*/  LDG.E.U8 R10, desc[UR12][R10.64] ;  /* 0x0000000c0a0a7981 */ /* 0x000ee2000c1e1100 */
[----:B------:R-:W-:Y:S01]  /*0c10*/  UIADD3 UR8, UPT, UPT, UR8, 0x2, URZ ;  /* 0x0000000208087890 */ /* 0x000fe2000fffe0ff */
[----:B--2---:R-:W-:Y:S02]  /*0c20*/  I2FP.F32.U32 R5, R8 ;  /* 0x0000000800057245 */ /* 0x004fe40000201000 */
[----:B---3--:R-:W-:-:S03]  /*0c30*/  I2FP.F32.U32 R12, R10 ;  /* 0x0000000a000c7245 */ /* 0x008fc60000201000 */
[----:B------:R-:W-:-:S04]  /*0c40*/  FADD R5, R6, R5 ;  /* 0x0000000506057221 */ /* 0x000fc80000000000 */
[----:B------:R-:W-:-:S07]  /*0c50*/  FADD R6, R5, R12 ;  /* 0x0000000c05067221 */ /* 0x000fce0000000000 */
.L_x_27:
[----:B------:R-:W0:Y:S01]  /*0c60*/  LDCU UR11, c[0x0][0x39c] ;  /* 0x00007380ff0b77ac */ /* 0x000e220008000800 */
[----:B------:R-:W-:Y:S01]  /*0c70*/  VIADDMNMX R5, R3, UR8, RZ, !PT ;  /* 0x0000000803057c46 */ /* 0x000fe2000f8001ff */
[----:B------:R-:W2:Y:S03]  /*0c80*/  LDCU.64 UR14, c[0x0][0x388] ;  /* 0x00007100ff0e77ac */ /* 0x000ea60008000a00 */
[----:B0-----:R-:W-:-:S04]  /*0c90*/  ISETP.GE.AND P0, PT, R5, UR11, PT ;  /* 0x0000000b05007c0c */ /* 0x001fc8000bf06270 */
[----:B------:R-:W-:-:S05]  /*0ca0*/  SEL R5, R5, UR9, !P0 ;  /* 0x0000000905057c07 */ /* 0x000fca000c000000 */
[----:B------:R-:W-:Y:S01]  /*0cb0*/  IMAD R5, R4, UR11, R5 ;  /* 0x0000000b04057c24 */ /* 0x000fe2000f8e0205 */
[----:B------:R-:W0:Y:S03]  /*0cc0*/  LDCU UR11, c[0x0][0x3a0] ;  /* 0x00007400ff0b77ac */ /* 0x000e260008000800 */
[----:B-1----:R-:W-:-:S05]  /*0cd0*/  IMAD R5, R5, 0x3, R2 ;  /* 0x0000000305057824 */ /* 0x002fca00078e0202 */
[----:B--2---:R-:W-:-:S04]  /*0ce0*/  IADD3 R4, P0, PT, R5, UR14, RZ ;  /* 0x0000000e05047c10 */ /* 0x004fc8000ff1e0ff */
[----:B------:R-:W-:-:S05]  /*0cf0*/  IADD3.X R5, PT, PT, RZ, UR15, RZ, P0, !PT ;  /* 0x0000000fff057c10 */ /* 0x000fca00087fe4ff */
[----:B------:R-:W2:Y:S01]  /*0d00*/  LDG.E.U8 R4, desc[UR12][R4.64] ;  /* 0x0000000c04047981 */ /* 0x000ea2000c1e1100 */
[----:B0-----:R-:W-:Y:S02]  /*0d10*/  UISETP.NE.AND UP1, UPT, UR7, UR11, UPT ;  /* 0x0000000b0700728c */ /* 0x001fe4000bf25270 */
[----:B------:R-:W-:-:S07]  /*0d20*/  UIADD3 UR8, UPT, UPT, UR7, 0x1, URZ ;  /* 0x0000000107087890 */ /* 0x000fce000fffe0ff */
[----:B------:R-:W-:Y:S01]  /*0d30*/  UMOV UR7, UR8 ;  /* 0x0000000800077c82 */ /* 0x000fe20008000000 */
[----:B--2---:R-:W-:-:S05]  /*0d40*/  I2FP.F32.U32 R7, R4 ;  /* 0x0000000400077245 */ /* 0x004fca0000201000 */
[----:B------:R-:W-:Y:S01]  /*0d50*/  FADD R6, R7, R6 ;  /* 0x0000000607067221 */ /* 0x000fe20000000000 */
[----:B------:R-:W-:Y:S06]  /*0d60*/  BRA.U UP1, `(.L_x_28) ;  /* 0xfffffff501207547 */ /* 0x000fec000b83ffff */
.L_x_23:
[----:B------:R-:W0:Y:S01]  /*0d70*/  LDCU UR5, c[0x0][0x3b0] ;  /* 0x00007600ff0577ac */ /* 0x000e220008000800 */
[----:B------:R-:W-:Y:S01]  /*0d80*/  IMAD.MOV.U32 R11, RZ, RZ, RZ ;  /* 0x000000ffff0b7224 */ /* 0x000fe200078e00ff */
[----:B------:R-:W-:Y:S01]  /*0d90*/  UISETP.GE.AND UP0, UPT, UR11, URZ, UPT ;  /* 0x000000ff0b00728c */ /* 0x000fe2000bf06270 */
[----:B0-----:R-:W-:-:S04]  /*0da0*/  I2FP.F32.S32 R5, UR5 ;  /* 0x0000000500057c45 */ /* 0x001fc80008201400 */
[----:B-1----:R-:W0:Y:S08]  /*0db0*/  MUFU.RCP R2, R5 ;  /* 0x0000000500027308 */ /* 0x002e300000001000 */
[----:B------:R-:W1:Y:S01]  /*0dc0*/  FCHK P0, RZ, R5 ;  /* 0x00000005ff007302 */ /* 0x000e620000000000 */
[----:B0-----:R-:W-:-:S04]  /*0dd0*/  FFMA R7, -R5, R2, 1 ;  /* 0x3f80000005077423 */ /* 0x001fc80000000102 */
[----:B------:R-:W-:-:S04]  /*0de0*/  FFMA R2, R2, R7, R2 ;  /* 0x0000000702027223 */ /* 0x000fc80000000002 */
[----:B------:R-:W-:-:S04]  /*0df0*/  FFMA R7, RZ, R2, RZ ;  /* 0x00000002ff077223 */ /* 0x000fc800000000ff */
[----:B------:R-:W-:-:S04]  /*0e00*/  FFMA R4, -R5, R7, RZ ;  /* 0x0000000705047223 */ /* 0x000fc800000001ff */
[----:B------:R-:W-:Y:S01]  /*0e10*/  FFMA R2, R2, R4, R7 ;  /* 0x0000000402027223 */ /* 0x000fe20000000007 */
[----:B-1----:R-:W-:Y:S06]  /*0e20*/  @!P0 BRA `(.L_x_29) ;  /* 0x0000000000108947 */ /* 0x002fec0003800000 */
[----:B------:R-:W-:Y:S01]  /*0e30*/  IMAD.MOV.U32 R4, RZ, RZ, RZ ;  /* 0x000000ffff047224 */ /* 0x000fe200078e00ff */
[----:B------:R-:W-:-:S07]  /*0e40*/  MOV R8, 0xe60 ;  /* 0x00000e6000087802 */ /* 0x000fce0000000f00 */
[----:B------:R-:W-:Y:S05]  /*0e50*/  CALL.REL.NOINC `($__internal_2_$__cuda_sm3x_div_rn_noftz_f32_slowpath) ;  /* 0x0000001000347944 */ /* 0x000fea0003c00000 */
[----:B------:R-:W-:-:S07]  /*0e60*/  IMAD.MOV.U32 R2, RZ, RZ, R4 ;  /* 0x000000ffff027224 */ /* 0x000fce00078e0004 */
.L_x_29:
[----:B------:R-:W0:Y:S01]  /*0e70*/  MUFU.RCP R4, R5 ;  /* 0x0000000500047308 */ /* 0x000e220000001000 */
[----:B------:R-:W-:Y:S07]  /*0e80*/  BSSY.RECONVERGENT B0, `(.L_x_30) ;  /* 0x000000b000007945 */ /* 0x000fee0003800200 */
[----:B------:R-:W1:Y:S01]  /*0e90*/  FCHK P0, R6, R5 ;  /* 0x0000000506007302 */ /* 0x000e620000000000 */
[----:B0-----:R-:W-:-:S04]  /*0ea0*/  FFMA R7, -R5, R4, 1 ;  /* 0x3f80000005077423 */ /* 0x001fc80000000104 */
[----:B------:R-:W-:-:S04]  /*0eb0*/  FFMA R4, R4, R7, R4 ;  /* 0x0000000704047223 */ /* 0x000fc80000000004 */
[----:B------:R-:W-:-:S04]  /*0ec0*/  FFMA R7, R4, R6, RZ ;  /* 0x0000000604077223 */ /* 0x000fc800000000ff */
[----:B------:R-:W-:-:S04]  /*0ed0*/  FFMA R8, -R5, R7, R6 ;  /* 0x0000000705087223 */ /* 0x000fc80000000106 */
[----:B------:R-:W-:Y:S01]  /*0ee0*/  FFMA R4, R4, R8, R7 ;  /* 0x0000000804047223 */ /* 0x000fe20000000007 */
[----:B-1----:R-:W-:Y:S06]  /*0ef0*/  @!P0 BRA `(.L_x_31) ;  /* 0x00000000000c8947 */ /* 0x002fec0003800000 */
[----:B------:R-:W-:Y:S01]  /*0f00*/  IMAD.MOV.U32 R4, RZ, RZ, R6 ;  /* 0x000000ffff047224 */ /* 0x000fe200078e0006 */
[----:B------:R-:W-:-:S07]  /*0f10*/  MOV R8, 0xf30 ;  /* 0x00000f3000087802 */ /* 0x000fce0000000f00 */
[----:B------:R-:W-:Y:S05]  /*0f20*/  CALL.REL.NOINC `($__internal_2_$__cuda_sm3x_div_rn_noftz_f32_slowpath) ;  /* 0x0000001000007944 */ /* 0x000fea0003c00000 */
.L_x_31:
[----:B------:R-:W-:Y:S05]  /*0f30*/  BSYNC.RECONVERGENT B0 ;  /* 0x0000000000007941 */ /* 0x000fea0003800200 */
.L_x_30:
[----:B------:R-:W0:Y:S01]  /*0f40*/  LDCU UR6, c[0x0][0x3a8] ;  /* 0x00007500ff0677ac */ /* 0x000e220008000800 */
[----:B------:R-:W-:Y:S02]  /*0f50*/  HFMA2 R10, -RZ, RZ, 0, 0 ;  /* 0x00000000ff0a7431 */ /* 0x000fe400000001ff */
[----:B------:R-:W-:Y:S01]  /*0f60*/  IMAD.MOV.U32 R5, RZ, RZ, RZ ;  /* 0x000000ffff057224 */ /* 0x000fe200078e00ff */
[----:B0-----:R-:W-:-:S09]  /*0f70*/  UISETP.LT.OR UP0, UPT, UR6, URZ, !UP0 ;  /* 0x000000ff0600728c */ /* 0x001fd2000c701670 */
[----:B------:R-:W-:Y:S05]  /*0f80*/  BRA.U UP0, `(.L_x_32) ;  /* 0x0000000900e87547 */ /* 0x000fea000b800000 */
[----:B------:R-:W0:Y:S01]  /*0f90*/  LDCU.64 UR8, c[0x0][0x398] ;  /* 0x00007300ff0877ac */ /* 0x000e220008000a00 */
[----:B------:R-:W-:Y:S01]  /*0fa0*/  IMAD.MOV.U32 R5, RZ, RZ, RZ ;  /* 0x000000ffff057224 */ /* 0x000fe200078e00ff */
[----:B------:R-:W-:Y:S01]  /*0fb0*/  CS2R R10, SRZ ;  /* 0x00000000000a7805 */ /* 0x000fe2000001ff00 */
[----:B------:R-:W-:Y:S02]  /*0fc0*/  USHF.L.U32 UR5, UR6, 0x1, URZ ;  /* 0x0000000106057899 */ /* 0x000fe400080006ff */
[----:B------:R-:W-:Y:S02]  /*0fd0*/  UIADD3 UR7, UPT, UPT, -UR6, URZ, URZ ;  /* 0x000000ff06077290 */ /* 0x000fe4000fffe1ff */
[----:B------:R-:W-:-:S04]  /*0fe0*/  ULOP3.LUT UR5, UR5, 0xfffffffc, URZ, 0xc0, !UPT ;  /* 0xfffffffc05057892 */ /* 0x000fc8000f8ec0ff */
[----:B------:R-:W-:Y:S02]  /*0ff0*/  UIADD3 UR6, UPT, UPT, -UR5, URZ, URZ ;  /* 0x000000ff05067290 */ /* 0x000fe4000fffe1ff */
[----:B0-----:R-:W-:Y:S02]  /*1000*/  UIADD3 UR8, UPT, UPT, UR8, -0x1, URZ ;  /* 0xffffffff08087890 */ /* 0x001fe4000fffe0ff */
[----:B------:R-:W-:-:S12]  /*1010*/  UIADD3 UR9, UPT, UPT, UR9, -0x1, URZ ;  /* 0xffffffff09097890 */ /* 0x000fd8000fffe0ff */
.L_x_36:
[----:B------:R-:W0:Y:S01]  /*1020*/  LDC.64 R12, c[0x0][0x3a8] ;  /* 0x0000ea00ff0c7b82 */ /* 0x000e220000000a00 */
[----:B------:R-:W1:Y:S01]  /*1030*/  LDCU UR5, c[0x0][0x398] ;  /* 0x00007300ff0577ac */ /* 0x000e620008000800 */
[----:B------:R-:W-:Y:S01]  /*1040*/  VIADDMNMX R7, R0, UR4, RZ, !PT ;  /* 0x0000000400077c46 */ /* 0x000fe2000f8001ff */
[----:B------:R-:W-:-:S05]  /*1050*/  IMAD.U32 R9, RZ, RZ, UR7 ;  /* 0x00000007ff097e24 */ /* 0x000fca000f8e00ff */
[----:B------:R-:W2:Y:S01]  /*1060*/  LDC R6, c[0x0][0x3a0] ;  /* 0x0000e800ff067b82 */ /* 0x000ea20000000800 */
[----:B-1----:R-:W-:-:S04]  /*1070*/  ISETP.GE.AND P0, PT, R7, UR5, PT ;  /* 0x0000000507007c0c */ /* 0x002fc8000bf06270 */
[----:B------:R-:W-:Y:S02]  /*1080*/  SEL R7, R7, UR8, !P0 ;  /* 0x0000000807077c07 */ /* 0x000fe4000c000000 */
[----:B0-----:R-:W-:Y:S01]  /*1090*/  ISETP.GE.U32.AND P1, PT, R12, 0x2, PT ;  /* 0x000000020c00780c */ /* 0x001fe20003f26070 */
[----:B--2---:R-:W-:-:S04]  /*10a0*/  VIADD R14, R6, UR4 ;  /* 0x00000004060e7c36 */ /* 0x004fc80008000000 */
[----:B------:R-:W-:-:S08]  /*10b0*/  IMAD R8, R14, R13, R12 ;  /* 0x0000000d0e087224 */ /* 0x000fd000078e020c */
[----:B------:R-:W-:Y:S05]  /*10c0*/  @!P1 BRA `(.L_x_33) ;  /* 0x0000000400709947 */ /* 0x000fea0003800000 */
[----:B------:R-:W0:Y:S01]  /*10d0*/  S2R R9, SR_TID.Z ;  /* 0x0000000000097919 */ /* 0x000e220000002300 */
[----:B------:R-:W-:Y:S01]  /*10e0*/  IMAD R14, R14, R13, RZ ;  /* 0x0000000d0e0e7224 */ /* 0x000fe200078e02ff */
[----:B------:R-:W-:Y:S01]  /*10f0*/  IADD3 R13, PT, PT, -R12, 0x1, RZ ;  /* 0x000000010c0d7810 */ /* 0x000fe20007ffe1ff */
[----:B------:R-:W1:Y:S01]  /*1100*/  LDCU UR14, c[0x0][0x39c] ;  /* 0x00007380ff0e77ac */ /* 0x000e620008000800 */
[----:B------:R-:W-:Y:S01]  /*1110*/  IADD3 R26, PT, PT, R3, -R12, RZ ;  /* 0x8000000c031a7210 */ /* 0x000fe20007ffe0ff */
[----:B------:R-:W2:Y:S01]  /*1120*/  LDCU.64 UR16, c[0x0][0x388] ;  /* 0x00007100ff1077ac */ /* 0x000ea20008000a00 */
[----:B------:R-:W3:Y:S01]  /*1130*/  LDCU.64 UR10, c[0x0][0x390] ;  /* 0x00007200ff0a77ac */ /* 0x000ee20008000a00 */
[----:B------:R-:W-:Y:S01]  /*1140*/  UMOV UR5, UR6 ;  /* 0x0000000600057c82 */ /* 0x000fe20008000000 */
[----:B0-----:R-:W-:-:S04]  /*1150*/  IMAD R14, R14, 0x3, R9 ;  /* 0x000000030e0e7824 */ /* 0x001fc800078e0209 */
[----:B-123--:R-:W-:-:S07]  /*1160*/  VIADD R27, R14, 0x6 ;  /* 0x000000060e1b7836 */ /* 0x00efce0000000000 */
.L_x_34:
[C---:B------:R-:W-:Y:S01]  /*1170*/  VIADD R28, R27.reuse, 0xfffffffa ;  /* 0xfffffffa1b1c7836 */ /* 0x040fe20000000000 */
[----:B------:R-:W-:Y:S01]  /*1180*/  VIMNMX R15, PT, PT, RZ, R26, !PT ;  /* 0x0000001aff0f7248 */ /* 0x000fe20007fe0100 */
[----:B------:R-:W-:Y:S01]  /*1190*/  VIADD R18, R27, 0xfffffffd ;  /* 0xfffffffd1b127836 */ /* 0x000fe20000000000 */
[----:B------:R-:W-:Y:S02]  /*11a0*/  VIADDMNMX R17, R26, 0x1, RZ, !PT ;  /* 0x000000011a117846 */ /* 0x000fe400078001ff */
[----:B------:R-:W-:Y:S02]  /*11b0*/  IADD3 R28, P1, PT, R28, UR10, RZ ;  /* 0x0000000a1c1c7c10 */ /* 0x000fe4000ff3e0ff */
[----:B------:R-:W-:Y:S02]  /*11c0*/  ISETP.GE.AND P0, PT, R15, UR14, PT ;  /* 0x0000000e0f007c0c */ /* 0x000fe4000bf06270 */
[----:B------:R-:W-:Y:S01]  /*11d0*/  VIADDMNMX R14, R26, 0x2, RZ, !PT ;  /* 0x000000021a0e7846 */ /* 0x000fe200078001ff */
[----:B------:R-:W-:Y:S01]  /*11e0*/  IMAD.X R29, RZ, RZ, UR11, P1 ;  /* 0x0000000bff1d7e24 */ /* 0x000fe200088e06ff */
[----:B------:R-:W-:-:S02]  /*11f0*/  ISETP.GE.AND P1, PT, R17, UR14, PT ;  /* 0x0000000e11007c0c */ /* 0x000fc4000bf26270 */
[----:B------:R-:W-:Y:S02]  /*1200*/  SEL R16, R15, UR9, !P0 ;  /* 0x000000090f107c07 */ /* 0x000fe4000c000000 */
[----:B------:R-:W-:Y:S01]  /*1210*/  SEL R20, R17, UR9, !P1 ;  /* 0x0000000911147c07 */ /* 0x000fe2000c800000 */
[----:B------:R-:W2:Y:S01]  /*1220*/  LDG.E.U8 R28, desc[UR12][R28.64] ;  /* 0x0000000c1c1c7981 */ /* 0x000ea2000c1e1100 */
[----:B------:R-:W-:Y:S01]  /*1230*/  ISETP.GE.AND P0, PT, R14, UR14, PT ;  /* 0x0000000e0e007c0c */ /* 0x000fe2000bf06270 */
[C---:B------:R-:W-:Y:S01]  /*1240*/  IMAD R16, R7.reuse, UR14, R16 ;  /* 0x0000000e07107c24 */ /* 0x040fe2000f8e0210 */
[----:B------:R-:W-:Y:S01]  /*1250*/  VIADDMNMX R15, R26, 0x3, RZ, !PT ;  /* 0x000000031a0f7846 */ /* 0x000fe200078001ff */
[----:B------:R-:W-:Y:S01]  /*1260*/  IMAD R20, R7, UR14, R20 ;  /* 0x0000000e07147c24 */ /* 0x000fe2000f8e0214 */
[----:B------:R-:W-:Y:S01]  /*1270*/  IADD3 R18, P2, PT, R18, UR10, RZ ;  /* 0x0000000a12127c10 */ /* 0x000fe2000ff5e0ff */
[--C-:B------:R-:W-:Y:S01]  /*1280*/  IMAD R16, R16, 0x3, R9.reuse ;  /* 0x0000000310107824 */ /* 0x100fe200078e0209 */
[----:B------:R-:W-:Y:S01]  /*1290*/  SEL R22, R14, UR9, !P0 ;  /* 0x000000090e167c07 */ /* 0x000fe2000c000000 */
[----:B------:R-:W-:Y:S01]  /*12a0*/  IMAD R14, R20, 0x3, R9 ;  /* 0x00000003140e7824 */ /* 0x000fe200078e0209 */
[----:B------:R-:W-:-:S02]  /*12b0*/  ISETP.GE.AND P1, PT, R15, UR14, PT ;  /* 0x0000000e0f007c0c */ /* 0x000fc4000bf26270 */
[----:B------:R-:W-:Y:S01]  /*12c0*/  IADD3.X R19, PT, PT, RZ, UR11, RZ, P2, !PT ;  /* 0x0000000bff137c10 */ /* 0x000fe200097fe4ff */
[----:B------:R-:W-:Y:S01]  /*12d0*/  IMAD R22, R7, UR14, R22 ;  /* 0x0000000e07167c24 */ /* 0x000fe2000f8e0216 */
[----:B------:R-:W-:Y:S02]  /*12e0*/  IADD3 R20, P2, PT, R16, UR16, RZ ;  /* 0x0000001010147c10 */ /* 0x000fe4000ff5e0ff */
[----:B------:R-:W-:Y:S01]  /*12f0*/  SEL R24, R15, UR9, !P1 ;  /* 0x000000090f187c07 */ /* 0x000fe2000c800000 */
[--C-:B------:R-:W-:Y:S01]  /*1300*/  IMAD R22, R22, 0x3, R9.reuse ;  /* 0x0000000316167824 */ /* 0x100fe200078e0209 */
[----:B------:R-:W-:Y:S01]  /*1310*/  IADD3 R14, P0, PT, R14, UR16, RZ ;  /* 0x000000100e0e7c10 */ /* 0x000fe2000ff1e0ff */
[----:B------:R-:W-:Y:S01]  /*1320*/  IMAD.X R21, RZ, RZ, UR17, P2 ;  /* 0x00000011ff157e24 */ /* 0x000fe200090e06ff */
[----:B------:R0:W3:Y:S01]  /*1330*/  LDG.E.U8 R29, desc[UR12][R18.64] ;  /* 0x0000000c121d7981 */ /* 0x0000e2000c1e1100 */
[----:B------:R-:W-:Y:S01]  /*1340*/  IMAD R24, R7, UR14, R24 ;  /* 0x0000000e07187c24 */ /* 0x000fe2000f8e0218 */
[----:B------:R-:W-:Y:S01]  /*1350*/  IADD3 R16, P2, PT, R27, UR10, RZ ;  /* 0x0000000a1b107c10 */ /* 0x000fe2000ff5e0ff */
[----:B------:R-:W-:Y:S01]  /*1360*/  IMAD.X R15, RZ, RZ, UR17, P0 ;  /* 0x00000011ff0f7e24 */ /* 0x000fe200080e06ff */
[----:B------:R2:W4:Y:S01]  /*1370*/  LDG.E.U8 R20, desc[UR12][R20.64] ;  /* 0x0000000c14147981 */ /* 0x000522000c1e1100 */
[----:B------:R-:W-:-:S02]  /*1380*/  IMAD R24, R24, 0x3, R9 ;  /* 0x0000000318187824 */ /* 0x000fc400078e0209 */
[----:B------:R-:W-:Y:S01]  /*1390*/  VIADD R25, R27, 0x3 ;  /* 0x000000031b197836 */ /* 0x000fe20000000000 */
[----:B------:R-:W5:Y:S01]  /*13a0*/  LDG.E.U8 R14, desc[UR12][R14.64] ;  /* 0x0000000c0e0e7981 */ /* 0x000f62000c1e1100 */
[----:B------:R-:W-:Y:S01]  /*13b0*/  IMAD.X R17, RZ, RZ, UR11, P2 ;  /* 0x0000000bff117e24 */ /* 0x000fe200090e06ff */
[----:B0-----:R-:W-:-:S04]  /*13c0*/  IADD3 R18, P0, PT, R22, UR16, RZ ;  /* 0x0000001016127c10 */ /* 0x001fc8000ff1e0ff */
[----:B------:R-:W-:Y:S01]  /*13d0*/  IADD3.X R19, PT, PT, RZ, UR17, RZ, P0, !PT ;  /* 0x00000011ff137c10 */ /* 0x000fe200087fe4ff */
[----:B------:R0:W5:Y:S01]  /*13e0*/  LDG.E.U8 R16, desc[UR12][R16.64] ;  /* 0x0000000c10107981 */ /* 0x000162000c1e1100 */
[----:B------:R-:W-:Y:S02]  /*13f0*/  IADD3 R22, P0, PT, R24, UR16, RZ ;  /* 0x0000001018167c10 */ /* 0x000fe4000ff1e0ff */
[----:B------:R-:W-:Y:S01]  /*1400*/  IADD3 R24, P1, PT, R25, UR10, RZ ;  /* 0x0000000a19187c10 */ /* 0x000fe2000ff3e0ff */
[----:B------:R1:W5:Y:S02]  /*1410*/  LDG.E.U8 R18, desc[UR12][R18.64] ;  /* 0x0000000c12127981 */ /* 0x000364000c1e1100 */
[----:B------:R-:W-:Y:S02]  /*1420*/  IMAD.X R23, RZ, RZ, UR17, P0 ;  /* 0x00000011ff177e24 */ /* 0x000fe400080e06ff */
[----:B------:R-:W-:-:S03]  /*1430*/  IMAD.X R25, RZ, RZ, UR11, P1 ;  /* 0x0000000bff197e24 */ /* 0x000fc600088e06ff */
[----:B------:R-:W5:Y:S04]  /*1440*/  LDG.E.U8 R22, desc[UR12][R22.64] ;  /* 0x0000000c16167981 */ /* 0x000f68000c1e1100 */
[----:B------:R-:W5:Y:S01]  /*1450*/  LDG.E.U8 R24, desc[UR12][R24.64] ;  /* 0x0000000c18187981 */ /* 0x000f62000c1e1100 */
[----:B------:R-:W-:-:S04]  /*1460*/  UIADD3 UR5, UPT, UPT, UR5, 0x4, URZ ;  /* 0x0000000405057890 */ /* 0x000fc8000fffe0ff */
[----:B------:R-:W-:Y:S01]  /*1470*/  UISETP.NE.AND UP0, UPT, UR5, URZ, UPT ;  /* 0x000000ff0500728c */ /* 0x000fe2000bf05270 */
[----:B------:R-:W-:Y:S01]  /*1480*/  VIADD R13, R13, 0x4 ;  /* 0x000000040d0d7836 */ /* 0x000fe20000000000 */
[----:B------:R-:W-:Y:S01]  /*1490*/  IADD3 R27, PT, PT, R27, 0xc, RZ ;  /* 0x0000000c1b1b7810 */ /* 0x000fe20007ffe0ff */
[----:B------:R-:W-:Y:S01]  /*14a0*/  VIADD R26, R26, 0x4 ;  /* 0x000000041a1a7836 */ /* 0x000fe20000000000 */
[----:B--2---:R-:W-:Y:S02]  /*14b0*/  I2FP.F32.U32 R21, R28 ;  /* 0x0000001c00157245 */ /* 0x004fe40000201000 */
[----:B----4-:R-:W-:Y:S02]  /*14c0*/  I2FP.F32.U32 R20, R20 ;  /* 0x0000001400147245 */ /* 0x010fe40000201000 */
[----:B---3--:R-:W-:Y:S02]  /*14d0*/  I2FP.F32.U32 R29, R29 ;  /* 0x0000001d001d7245 */ /* 0x008fe40000201000 */
[----:B-----5:R-:W-:Y:S01]  /*14e0*/  I2FP.F32.U32 R15, R14 ;  /* 0x0000000e000f7245 */ /* 0x020fe20000201000 */
[----:B0-----:R-:W-:Y:S01]  /*14f0*/  FADD R17, R20, -R4 ;  /* 0x8000000414117221 */ /* 0x001fe20000000000 */
[----:B------:R-:W-:-:S03]  /*1500*/  FADD R14, R21, -R2 ;  /* 0x80000002150e7221 */ /* 0x000fc60000000000 */
[----:B------:R-:W-:Y:S01]  /*1510*/  FFMA R17, R17, R17, R10 ;  /* 0x0000001111117223 */ /* 0x000fe2000000000a */
[-C--:B-1----:R-:W-:Y:S01]  /*1520*/  FFMA R19, R14, R14.reuse, R5 ;  /* 0x0000000e0e137223 */ /* 0x082fe20000000005 */
[----:B------:R-:W-:Y:S01]  /*1530*/  FADD R10, R29, -R2 ;  /* 0x800000021d0a7221 */ /* 0x000fe20000000000 */
[----:B------:R-:W-:Y:S01]  /*1540*/  FFMA R14, R20, R14, R11 ;  /* 0x0000000e140e7223 */ /* 0x000fe2000000000b */
[C---:B------:R-:W-:Y:S01]  /*1550*/  FADD R28, R15.reuse, -R4 ;  /* 0x800000040f1c7221 */ /* 0x040fe20000000000 */
[----:B------:R-:W-:Y:S02]  /*1560*/  I2FP.F32.U32 R11, R16 ;  /* 0x00000010000b7245 */ /* 0x000fe40000201000 */
[----:B------:R-:W-:Y:S01]  /*1570*/  I2FP.F32.U32 R5, R18 ;  /* 0x0000001200057245 */ /* 0x000fe20000201000 */
[----:B------:R-:W-:Y:S01]  /*1580*/  FFMA R14, R15, R10, R14 ;  /* 0x0000000a0f0e7223 */ /* 0x000fe2000000000e */
[----:B------:R-:W-:Y:S01]  /*1590*/  FFMA R17, R28, R28, R17 ;  /* 0x0000001c1c117223 */ /* 0x000fe20000000011 */
[----:B------:R-:W-:Y:S01]  /*15a0*/  FFMA R19, R10, R10, R19 ;  /* 0x0000000a0a137223 */ /* 0x000fe20000000013 */
[----:B------:R-:W-:Y:S01]  /*15b0*/  FADD R10, R11, -R2 ;  /* 0x800000020b0a7221 */ /* 0x000fe20000000000 */
[----:B------:R-:W-:Y:S01]  /*15c0*/  FADD R16, R5, -R4 ;  /* 0x8000000405107221 */ /* 0x000fe20000000000 */
[----:B------:R-:W-:-:S02]  /*15d0*/  I2FP.F32.U32 R15, R22 ;  /* 0x00000016000f7245 */ /* 0x000fc40000201000 */
[----:B------:R-:W-:Y:S01]  /*15e0*/  I2FP.F32.U32 R21, R24 ;  /* 0x0000001800157245 */ /* 0x000fe20000201000 */
[----:B------:R-:W-:Y:S02]  /*15f0*/  FFMA R17, R16, R16, R17 ;  /* 0x0000001010117223 */ /* 0x000fe40000000011 */
[----:B------:R-:W-:Y:S01]  /*1600*/  FADD R16, R15, -R4 ;  /* 0x800000040f107221 */ /* 0x000fe20000000000 */
[-C--:B------:R-:W-:Y:S01]  /*1610*/  FFMA R19, R10, R10.reuse, R19 ;  /* 0x0000000a0a137223 */ /* 0x080fe20000000013 */
[----:B------:R-:W-:Y:S01]  /*1620*/  FFMA R14, R5, R10, R14 ;  /* 0x0000000a050e7223 */ /* 0x000fe2000000000e */
[----:B------:R-:W-:Y:S01]  /*1630*/  FADD R18, R21, -R2 ;  /* 0x8000000215127221 */ /* 0x000fe20000000000 */
[----:B------:R-:W-:-:S03]  /*1640*/  FFMA R10, R16, R16, R17 ;  /* 0x00000010100a7223 */ /* 0x000fc60000000011 */
[-C--:B------:R-:W-:Y:S01]  /*1650*/  FFMA R5, R18, R18.reuse, R19 ;  /* 0x0000001212057223 */ /* 0x080fe20000000013 */
[----:B------:R-:W-:Y:S01]  /*1660*/  FFMA R11, R15, R18, R14 ;  /* 0x000000120f0b7223 */ /* 0x000fe2000000000e */
[----:B------:R-:W-:Y:S06]  /*1670*/  BRA.U UP0, `(.L_x_34) ;  /* 0xfffffff900bc7547 */ /* 0x000fec000b83ffff */
[----:B------:R-:W-:-:S07]  /*1680*/  VIADD R9, R13, 0xffffffff ;  /* 0xffffffff0d097836 */ /* 0x000fce0000000000 */
.L_x_33:
[----:B------:R-:W0:Y:S01]  /*1690*/  S2R R20, SR_TID.Z ;  /* 0x0000000000147919 */ /* 0x000e220000002300 */
[----:B------:R-:W-:-:S04]  /*16a0*/  LOP3.LUT R12, R12, 0x1, RZ, 0xc0, !PT ;  /* 0x000000010c0c7812 */ /* 0x000fc800078ec0ff */
[----:B------:R-:W-:-:S13]  /*16b0*/  ISETP.NE.U32.AND P0, PT, R12, 0x1, PT ;  /* 0x000000010c00780c */ /* 0x000fda0003f05070 */
[----:B------:R-:W-:Y:S05]  /*16c0*/  @P0 BRA `(.L_x_35) ;  /* 0x0000000000b00947 */ /* 0x000fea0003800000 */
[----:B------:R-:W1:Y:S01]  /*16d0*/  LDCU UR5, c[0x0][0x39c] ;  /* 0x00007380ff0577ac */ /* 0x000e620008000800 */
[--C-:B------:R-:W-:Y:S02]  /*16e0*/  IMAD.IADD R12, R3, 0x1, R9.reuse ;  /* 0x00000001030c7824 */ /* 0x100fe400078e0209 */
[----:B------:R-:W-:Y:S01]  /*16f0*/  IMAD.IADD R15, R8, 0x1, R9 ;  /* 0x00000001080f7824 */ /* 0x000fe200078e0209 */
[----:B------:R-:W2:Y:S02]  /*1700*/  LDCU.64 UR14, c[0x0][0x390] ;  /* 0x00007200ff0e77ac */ /* 0x000ea40008000a00 */
[----:B------:R-:W-:Y:S01]  /*1710*/  VIMNMX R13, PT, PT, RZ, R12, !PT ;  /* 0x0000000cff0d7248 */ /* 0x000fe20007fe0100 */
[----:B0-----:R-:W-:Y:S01]  /*1720*/  IMAD R15, R15, 0x3, R20 ;  /* 0x000000030f0f7824 */ /* 0x001fe200078e0214 */
[----:B------:R-:W0:Y:S01]  /*1730*/  LDCU.64 UR10, c[0x0][0x388] ;  /* 0x00007100ff0a77ac */ /* 0x000e220008000a00 */
[----:B------:R-:W-:Y:S02]  /*1740*/  VIADDMNMX R14, R12, 0x1, RZ, !PT ;  /* 0x000000010c0e7846 */ /* 0x000fe400078001ff */
[----:B-1----:R-:W-:-:S04]  /*1750*/  ISETP.GE.AND P0, PT, R13, UR5, PT ;  /* 0x000000050d007c0c */ /* 0x002fc8000bf06270 */
[----:B------:R-:W-:Y:S02]  /*1760*/  SEL R12, R13, UR9, !P0 ;  /* 0x000000090d0c7c07 */ /* 0x000fe4000c000000 */
[C---:B------:R-:W-:Y:S02]  /*1770*/  ISETP.GE.AND P0, PT, R14.reuse, UR5, PT ;  /* 0x000000050e007c0c */ /* 0x040fe4000bf06270 */
[----:B--2---:R-:W-:Y:S01]  /*1780*/  IADD3 R18, P1, PT, R15, UR14, RZ ;  /* 0x0000000e0f127c10 */ /* 0x004fe2000ff3e0ff */
[----:B------:R-:W-:Y:S01]  /*1790*/  IMAD R13, R7, UR5, R12 ;  /* 0x00000005070d7c24 */ /* 0x000fe2000f8e020c */
[----:B------:R-:W-:Y:S02]  /*17a0*/  SEL R14, R14, UR9, !P0 ;  /* 0x000000090e0e7c07 */ /* 0x000fe4000c000000 */
[----:B------:R-:W-:Y:S01]  /*17b0*/  IADD3 R15, PT, PT, R15, 0x3, RZ ;  /* 0x000000030f0f7810 */ /* 0x000fe20007ffe0ff */
[----:B------:R-:W-:Y:S02]  /*17c0*/  IMAD R13, R13, 0x3, R20 ;  /* 0x000000030d0d7824 */ /* 0x000fe400078e0214 */
[----:B------:R-:W-:-:S02]  /*17d0*/  IMAD R17, R7, UR5, R14 ;  /* 0x0000000507117c24 */ /* 0x000fc4000f8e020e */
[----:B------:R-:W-:Y:S01]  /*17e0*/  IMAD.X R19, RZ, RZ, UR15, P1 ;  /* 0x0000000fff137e24 */ /* 0x000fe200088e06ff */
[----:B0-----:R-:W-:Y:S01]  /*17f0*/  IADD3 R12, P0, PT, R13, UR10, RZ ;  /* 0x0000000a0d0c7c10 */ /* 0x001fe2000ff1e0ff */
[----:B------:R-:W-:Y:S01]  /*1800*/  IMAD R17, R17, 0x3, R20 ;  /* 0x0000000311117824 */ /* 0x000fe200078e0214 */
[----:B------:R-:W-:Y:S02]  /*1810*/  IADD3 R14, P1, PT, R15, UR14, RZ ;  /* 0x0000000e0f0e7c10 */ /* 0x000fe4000ff3e0ff */
[----:B------:R-:W2:Y:S01]  /*1820*/  LDG.E.U8 R18, desc[UR12][R18.64] ;  /* 0x0000000c12127981 */ /* 0x000ea2000c1e1100 */
[----:B------:R-:W-:Y:S01]  /*1830*/  IMAD.X R13, RZ, RZ, UR11, P0 ;  /* 0x0000000bff0d7e24 */ /* 0x000fe200080e06ff */
[----:B------:R-:W-:Y:S01]  /*1840*/  IADD3 R16, P0, PT, R17, UR10, RZ ;  /* 0x0000000a11107c10 */ /* 0x000fe2000ff1e0ff */
[----:B------:R-:W-:-:S03]  /*1850*/  IMAD.X R15, RZ, RZ, UR15, P1 ;  /* 0x0000000fff0f7e24 */ /* 0x000fc600088e06ff */
[----:B------:R-:W3:Y:S01]  /*1860*/  LDG.E.U8 R12, desc[UR12][R12.64] ;  /* 0x0000000c0c0c7981 */ /* 0x000ee2000c1e1100 */
[----:B------:R-:W-:-:S03]  /*1870*/  IMAD.X R17, RZ, RZ, UR11, P0 ;  /* 0x0000000bff117e24 */ /* 0x000fc600080e06ff */
[----:B------:R-:W4:Y:S04]  /*1880*/  LDG.E.U8 R14, desc[UR12][R14.64] ;  /* 0x0000000c0e0e7981 */ /* 0x000f28000c1e1100 */
[----:B------:R-:W5:Y:S01]  /*1890*/  LDG.E.U8 R16, desc[UR12][R16.64] ;  /* 0x0000000c10107981 */ /* 0x000f62000c1e1100 */
[----:B------:R-:W-:Y:S01]  /*18a0*/  VIADD R9, R9, 0x2 ;  /* 0x0000000209097836 */ /* 0x000fe20000000000 */
[----:B--2---:R-:W-:Y:S02]  /*18b0*/  I2FP.F32.U32 R21, R18 ;  /* 0x0000001200157245 */ /* 0x004fe40000201000 */
[----:B---3--:R-:W-:-:S03]  /*18c0*/  I2FP.F32.U32 R22, R12 ;  /* 0x0000000c00167245 */ /* 0x008fc60000201000 */
[----:B------:R-:W-:Y:S01]  /*18d0*/  FADD R24, R21, -R2 ;  /* 0x8000000215187221 */ /* 0x000fe20000000000 */
[----:B----4-:R-:W-:Y:S01]  /*18e0*/  I2FP.F32.U32 R21, R14 ;  /* 0x0000000e00157245 */ /* 0x010fe20000201000 */
[----:B------:R-:W-:Y:S01]  /*18f0*/  FADD R19, R22, -R4 ;  /* 0x8000000416137221 */ /* 0x000fe20000000000 */
[----:B-----5:R-:W-:-:S03]  /*1900*/  I2FP.F32.U32 R18, R16 ;  /* 0x0000001000127245 */ /* 0x020fc60000201000 */
[----:B------:R-:W-:Y:S01]  /*1910*/  FFMA R10, R19, R19, R10 ;  /* 0x00000013130a7223 */ /* 0x000fe2000000000a */
[-C--:B------:R-:W-:Y:S01]  /*1920*/  FFMA R5, R24, R24.reuse, R5 ;  /* 0x0000001818057223 */ /* 0x080fe20000000005 */
[----:B------:R-:W-:Y:S01]  /*1930*/  FADD R12, R21, -R2 ;  /* 0x80000002150c7221 */ /* 0x000fe20000000000 */
[----:B------:R-:W-:Y:S01]  /*1940*/  FFMA R11, R22, R24, R11 ;  /* 0x00000018160b7223 */ /* 0x000fe2000000000b */
[----:B------:R-:W-:Y:S02]  /*1950*/  FADD R13, R18, -R4 ;  /* 0x80000004120d7221 */ /* 0x000fe40000000000 */
[-C--:B------:R-:W-:Y:S01]  /*1960*/  FFMA R5, R12, R12.reuse, R5 ;  /* 0x0000000c0c057223 */ /* 0x080fe20000000005 */
[----:B------:R-:W-:Y:S01]  /*1970*/  FFMA R11, R18, R12, R11 ;  /* 0x0000000c120b7223 */ /* 0x000fe2000000000b */
[----:B------:R-:W-:-:S07]  /*1980*/  FFMA R10, R13, R13, R10 ;  /* 0x0000000d0d0a7223 */ /* 0x000fce000000000a */
.L_x_35:
[----:B------:R-:W1:Y:S01]  /*1990*/  LDCU UR5, c[0x0][0x39c] ;  /* 0x00007380ff0577ac */ /* 0x000e620008000800 */
[----:B------:R-:W-:Y:S02]  /*19a0*/  VIADDMNMX R12, R9, R3, RZ, !PT ;  /* 0x00000003090c7246 */ /* 0x000fe400078001ff */
[----:B------:R-:W-:Y:S01]  /*19b0*/  IADD3 R9, PT, PT, R8, R9, RZ ;  /* 0x0000000908097210 */ /* 0x000fe20007ffe0ff */
[----:B------:R-:W2:Y:S01]  /*19c0*/  LDCU.64 UR10, c[0x0][0x388] ;  /* 0x00007100ff0a77ac */ /* 0x000ea20008000a00 */
[----:B------:R-:W3:Y:S03]  /*19d0*/  LDCU.64 UR14, c[0x0][0x390] ;  /* 0x00007200ff0e77ac */ /* 0x000ee60008000a00 */
[----:B0-----:R-:W-:Y:S01]  /*19e0*/  IMAD R9, R9, 0x3, R20 ;  /* 0x0000000309097824 */ /* 0x001fe200078e0214 */
[----:B-1----:R-:W-:-:S04]  /*19f0*/  ISETP.GE.AND P0, PT, R12, UR5, PT ;  /* 0x000000050c007c0c */ /* 0x002fc8000bf06270 */
[----:B------:R-:W-:-:S05]  /*1a00*/  SEL R12, R12, UR9, !P0 ;  /* 0x000000090c0c7c07 */ /* 0x000fca000c000000 */
[----:B------:R-:W-:Y:S01]  /*1a10*/  IMAD R7, R7, UR5, R12 ;  /* 0x0000000507077c24 */ /* 0x000fe2000f8e020c */
[----:B---3--:R-:W-:-:S03]  /*1a20*/  IADD3 R12, P1, PT, R9, UR14, RZ ;  /* 0x0000000e090c7c10 */ /* 0x008fc6000ff3e0ff */
[----:B------:R-:W-:Y:S02]  /*1a30*/  IMAD R7, R7, 0x3, R20 ;  /* 0x0000000307077824 */ /* 0x000fe400078e0214 */
[----:B------:R-:W-:-:S03]  /*1a40*/  IMAD.X R13, RZ, RZ, UR15, P1 ;  /* 0x0000000fff0d7e24 */ /* 0x000fc600088e06ff */
[----:B--2---:R-:W-:Y:S02]  /*1a50*/  IADD3 R8, P0, PT, R7, UR10, RZ ;  /* 0x0000000a07087c10 */ /* 0x004fe4000ff1e0ff */
[----:B------:R-:W2:Y:S03]  /*1a60*/  LDG.E.U8 R12, desc[UR12][R12.64] ;  /* 0x0000000c0c0c7981 */ /* 0x000ea6000c1e1100 */
[----:B------:R-:W-:-:S05]  /*1a70*/  IMAD.X R9, RZ, RZ, UR11, P0 ;  /* 0x0000000bff097e24 */ /* 0x000fca00080e06ff */
[----:B------:R-:W3:Y:S01]  /*1a80*/  LDG.E.U8 R8, desc[UR12][R8.64] ;  /* 0x0000000c08087981 */ /* 0x000ee2000c1e1100 */
[----:B------:R-:W-:Y:S01]  /*1a90*/  ISETP.NE.AND P0, PT, R6, UR4, PT ;  /* 0x0000000406007c0c */ /* 0x000fe2000bf05270 */
[----:B------:R-:W-:Y:S01]  /*1aa0*/  UIADD3 UR4, UPT, UPT, UR4, 0x1, URZ ;  /* 0x0000000104047890 */ /* 0x000fe2000fffe0ff */
[----:B--2---:R-:W-:Y:S02]  /*1ab0*/  I2FP.F32.U32 R15, R12 ;  /* 0x0000000c000f7245 */ /* 0x004fe40000201000 */
[----:B---3--:R-:W-:-:S03]  /*1ac0*/  I2FP.F32.U32 R14, R8 ;  /* 0x00000008000e7245 */ /* 0x008fc60000201000 */
[----:B------:R-:W-:Y:S02]  /*1ad0*/  FADD R6, R15, -R2 ;  /* 0x800000020f067221 */ /* 0x000fe40000000000 */
[----:B------:R-:W-:Y:S02]  /*1ae0*/  FADD R7, R14, -R4 ;  /* 0x800000040e077221 */ /* 0x000fe40000000000 */
[-C--:B------:R-:W-:Y:S01]  /*1af0*/  FFMA R5, R6, R6.reuse, R5 ;  /* 0x0000000606057223 */ /* 0x080fe20000000005 */
[----:B------:R-:W-:Y:S01]  /*1b00*/  FFMA R11, R14, R6, R11 ;  /* 0x000000060e0b7223 */ /* 0x000fe2000000000b */
[----:B------:R-:W-:Y:S01]  /*1b10*/  FFMA R10, R7, R7, R10 ;  /* 0x00000007070a7223 */ /* 0x000fe2000000000a */
[----:B------:R-:W-:Y:S06]  /*1b20*/  @P0 BRA `(.L_x_36) ;  /* 0xfffffff4003c0947 */ /* 0x000fec000383ffff */
.L_x_32:
[----:B------:R-:W-:Y:S01]  /*1b30*/  FSETP.NEU.AND P0, PT, R5, RZ, PT ;  /* 0x000000ff0500720b */ /* 0x000fe20003f0d000 */
[----:B------:R-:W-:Y:S01]  /*1b40*/  BSSY.RECONVERGENT B0, `(.L_x_37) ;  /* 0x0000021000007945 */ /* 0x000fe20003800200 */
[----:B------:R-:W-:Y:S02]  /*1b50*/  IMAD.MOV.U32 R7, RZ, RZ, RZ ;  /* 0x000000ffff077224 */ /* 0x000fe400078e00ff */
[----:B------:R-:W-:-:S13]  /*1b60*/  FSETP.EQ.OR P0, PT, R10, RZ, !P0 ;  /* 0x000000ff0a00720b */ /* 0x000fda0004702400 */
[----:B------:R-:W-:Y:S05]  /*1b70*/  @P0 BRA `(.L_x_38) ;  /* 0x0000000000740947 */ /* 0x000fea0003800000 */
[----:B------:R-:W-:Y:S01]  /*1b80*/  FMUL R2, R5, R10 ;  /* 0x0000000a05027220 */ /* 0x000fe20000400000 */
[----:B------:R-:W-:Y:S03]  /*1b90*/  BSSY.RECONVERGENT B1, `(.L_x_39) ;  /* 0x000000d000017945 */ /* 0x000fe60003800200 */
[----:B------:R0:W1:Y:S01]  /*1ba0*/  MUFU.RSQ R7, R2 ;  /* 0x0000000200077308 */ /* 0x0000620000001400 */
[----:B------:R-:W-:-:S04]  /*1bb0*/  IADD3 R4, PT, PT, R2, -0xd000000, RZ ;  /* 0xf300000002047810 */ /* 0x000fc80007ffe0ff */
[----:B------:R-:W-:-:S13]  /*1bc0*/  ISETP.GT.U32.AND P0, PT, R4, 0x727fffff, PT ;  /* 0x727fffff0400780c */ /* 0x000fda0003f04070 */
[----:B01----:R-:W-:Y:S05]  /*1bd0*/  @!P0 BRA `(.L_x_40) ;  /* 0x0000000000108947 */ /* 0x003fea0003800000 */
[----:B------:R-:W-:-:S07]  /*1be0*/  MOV R9, 0x1c00 ;  /* 0x00001c0000097802 */ /* 0x000fce0000000f00 */
[----:B------:R-:W-:Y:S05]  /*1bf0*/  CALL.REL.NOINC `($__internal_1_$__cuda_sm20_sqrt_rn_f32_slowpath) ;  /* 0x0000000000707944 */ /* 0x000fea0003c00000 */
[----:B------:R-:W-:Y:S01]  /*1c00*/  IMAD.MOV.U32 R5, RZ, RZ, R2 ;  /* 0x000000ffff057224 */ /* 0x000fe200078e0002 */
[----:B------:R-:W-:Y:S06]  /*1c10*/  BRA `(.L_x_41) ;  /* 0x0000000000107947 */ /* 0x000fec0003800000 */
.L_x_40:
[----:B------:R-:W-:Y:S01]  /*1c20*/  FMUL.FTZ R5, R2, R7 ;  /* 0x0000000702057220 */ /* 0x000fe20000410000 */
[----:B------:R-:W-:-:S03]  /*1c30*/  FMUL.FTZ R4, R7, 0.5 ;  /* 0x3f00000007047820 */ /* 0x000fc60000410000 */
[----:B------:R-:W-:-:S04]  /*1c40*/  FFMA R2, -R5, R5, R2 ;  /* 0x0000000505027223 */ /* 0x000fc80000000102 */
[----:B------:R-:W-:-:S07]  /*1c50*/  FFMA R5, R2, R4, R5 ;  /* 0x0000000402057223 */ /* 0x000fce0000000005 */
.L_x_41:
[----:B------:R-:W-:Y:S05]  /*1c60*/  BSYNC.RECONVERGENT B1 ;  /* 0x0000000000017941 */ /* 0x000fea0003800200 */
.L_x_39:
[----:B------:R-:W0:Y:S01]  /*1c70*/  MUFU.RCP R2, R5 ;  /* 0x0000000500027308 */ /* 0x000e220000001000 */
[----:B------:R-:W-:Y:S07]  /*1c80*/  BSSY.RECONVERGENT B1, `(.L_x_38) ;  /* 0x000000c000017945 */ /* 0x000fee0003800200 */
[----:B------:R-:W1:Y:S01]  /*1c90*/  FCHK P0, R11, R5 ;  /* 0x000000050b007302 */ /* 0x000e620000000000 */
[----:B0-----:R-:W-:-:S04]  /*1ca0*/  FFMA R7, R2, -R5, 1 ;  /* 0x3f80000002077423 */ /* 0x001fc80000000805 */
[----:B------:R-:W-:-:S04]  /*1cb0*/  FFMA R2, R2, R7, R2 ;  /* 0x0000000702027223 */ /* 0x000fc80000000002 */
[----:B------:R-:W-:-:S04]  /*1cc0*/  FFMA R4, R2, R11, RZ ;  /* 0x0000000b02047223 */ /* 0x000fc800000000ff */
[----:B------:R-:W-:-:S04]  /*1cd0*/  FFMA R7, R4, -R5, R11 ;  /* 0x8000000504077223 */ /* 0x000fc8000000000b */
[----:B------:R-:W-:Y:S01]  /*1ce0*/  FFMA R7, R2, R7, R4 ;  /* 0x0000000702077223 */ /* 0x000fe20000000004 */
[----:B-1----:R-:W-:Y:S06]  /*1cf0*/  @!P0 BRA `(.L_x_42) ;  /* 0x0000000000108947 */ /* 0x002fec0003800000 */
[----:B------:R-:W-:Y:S01]  /*1d00*/  IMAD.MOV.U32 R4, RZ, RZ, R11 ;  /* 0x000000ffff047224 */ /* 0x000fe200078e000b */
[----:B------:R-:W-:-:S07]  /*1d10*/  MOV R8, 0x1d30 ;  /* 0x00001d3000087802 */ /* 0x000fce0000000f00 */
[----:B------:R-:W-:Y:S05]  /*1d20*/  CALL.REL.NOINC `($__internal_2_$__cuda_sm3x_div_rn_noftz_f32_slowpath) ;  /* 0x0000000000807944 */ /* 0x000fea0003c00000 */
[----:B------:R-:W-:-:S07]  /*1d30*/  IMAD.MOV.U32 R7, RZ, RZ, R4 ;  /* 0x000000ffff077224 */ /* 0x000fce00078e0004 */
.L_x_42:
[----:B------:R-:W-:Y:S05]  /*1d40*/  BSYNC.RECONVERGENT B1 ;  /* 0x0000000000017941 */ /* 0x000fea0003800200 */
.L_x_38:
[----:B------:R-:W-:Y:S05]  /*1d50*/  BSYNC.RECONVERGENT B0 ;  /* 0x0000000000007941 */ /* 0x000fea0003800200 */
.L_x_37:
[----:B------:R-:W0:Y:S01]  /*1d60*/  LDC.64 R4, c[0x0][0x380] ;  /* 0x0000e000ff047b82 */ /* 0x000e220000000a00 */
[----:B------:R-:W1:Y:S02]  /*1d70*/  LDCU UR4, c[0x0][0x39c] ;  /* 0x00007380ff0477ac */ /* 0x000e640008000800 */
[----:B-1----:R-:W-:-:S04]  /*1d80*/  IMAD R3, R0, UR4, R3 ;  /* 0x0000000400037c24 */ /* 0x002fc8000f8e0203 */
[----:B0-----:R-:W-:-:S05]  /*1d90*/  IMAD.WIDE R2, R3, 0x4, R4 ;  /* 0x0000000403027825 */ /* 0x001fca00078e0204 */
[----:B------:R-:W-:Y:S01]  /*1da0*/  STG.E desc[UR12][R2.64], R7 ;  /* 0x0000000702007986 */ /* 0x000fe2000c10190c */
[----:B------:R-:W-:Y:S05]  /*1db0*/  EXIT ;  /* 0x000000000000794d */ /* 0x000fea0003800000 */
        .weak           $__internal_1_$__cuda_sm20_sqrt_rn_f32_slowpath
        .type           $__internal_1_$__cuda_sm20_sqrt_rn_f32_slowpath,@function
        .size           $__internal_1_$__cuda_sm20_sqrt_rn_f32_slowpath,($__internal_2_$__cuda_sm3x_div_rn_noftz_f32_slowpath - $__internal_1_$__cuda_sm20_sqrt_rn_f32_slowpath)
$__internal_1_$__cuda_sm20_sqrt_rn_f32_slowpath:
[----:B------:R-:W-:-:S13]  /*1dc0*/  LOP3.LUT P0, RZ, R2, 0x7fffffff, RZ, 0xc0, !PT ;  /* 0x7fffffff02ff7812 */ /* 0x000fda000780c0ff */
[----:B------:R-:W-:Y:S01]  /*1dd0*/  @!P0 MOV R4, R2 ;  /* 0x0000000200048202 */ /* 0x000fe20000000f00 */
[----:B------:R-:W-:Y:S06]  /*1de0*/  @!P0 BRA `(.L_x_43) ;  /* 0x0000000000408947 */ /* 0x000fec0003800000 */
[----:B------:R-:W-:-:S13]  /*1df0*/  FSETP.GEU.FTZ.AND P0, PT, R2, RZ, PT ;  /* 0x000000ff0200720b */ /* 0x000fda0003f1e000 */
[----:B------:R-:W-:Y:S01]  /*1e00*/  @!P0 IMAD.MOV.U32 R4, RZ, RZ, 0x7fffffff ;  /* 0x7fffffffff048424 */ /* 0x000fe200078e00ff */
[----:B------:R-:W-:Y:S06]  /*1e10*/  @!P0 BRA `(.L_x_43) ;  /* 0x0000000000348947 */ /* 0x000fec0003800000 */
[----:B------:R-:W-:-:S13]  /*1e20*/  FSETP.GTU.FTZ.AND P0, PT, |R2|, +INF , PT ;  /* 0x7f8000000200780b */ /* 0x000fda0003f1c200 */
[----:B------:R-:W-:Y:S01]  /*1e30*/  @P0 FADD.FTZ R4, R2, 1 ;  /* 0x3f80000002040421 */ /* 0x000fe20000010000 */
[----:B------:R-:W-:Y:S06]  /*1e40*/  @P0 BRA `(.L_x_43) ;  /* 0x0000000000280947 */ /* 0x000fec0003800000 */
[----:B------:R-:W-:-:S13]  /*1e50*/  FSETP.NEU.FTZ.AND P0, PT, |R2|, +INF , PT ;  /* 0x7f8000000200780b */ /* 0x000fda0003f1d200 */
[----:B------:R-:W-:-:S04]  /*1e60*/  @P0 FFMA R5, R2, 1.84467440737095516160e+19, RZ ;  /* 0x5f80000002050823 */ /* 0x000fc800000000ff */
[----:B------:R-:W0:Y:S02]  /*1e70*/  @P0 MUFU.RSQ R4, R5 ;  /* 0x0000000500040308 */ /* 0x000e240000001400 */
[----:B0-----:R-:W-:Y:S01]  /*1e80*/  @P0 FMUL.FTZ R6, R5, R4 ;  /* 0x0000000405060220 */ /* 0x001fe20000410000 */
[----:B------:R-:W-:Y:S01]  /*1e90*/  @P0 FMUL.FTZ R8, R4, 0.5 ;  /* 0x3f00000004080820 */ /* 0x000fe20000410000 */
[----:B------:R-:W-:Y:S02]  /*1ea0*/  @!P0 IMAD.MOV.U32 R4, RZ, RZ, R2 ;  /* 0x000000ffff048224 */ /* 0x000fe400078e0002 */
[----:B------:R-:W-:-:S04]  /*1eb0*/  @P0 FADD.FTZ R7, -R6, -RZ ;  /* 0x800000ff06070221 */ /* 0x000fc80000010100 */
[----:B------:R-:W-:-:S04]  /*1ec0*/  @P0 FFMA R7, R6, R7, R5 ;  /* 0x0000000706070223 */ /* 0x000fc80000000005 */
[----:B------:R-:W-:-:S04]  /*1ed0*/  @P0 FFMA R7, R7, R8, R6 ;  /* 0x0000000807070223 */ /* 0x000fc80000000006 */
[----:B------:R-:W-:-:S07]  /*1ee0*/  @P0 FMUL.FTZ R4, R7, 2.3283064365386962891e-10 ;  /* 0x2f80000007040820 */ /* 0x000fce0000410000 */
.L_x_43:
[----:B------:R-:W-:Y:S01]  /*1ef0*/  IMAD.MOV.U32 R2, RZ, RZ, R4 ;  /* 0x000000ffff027224 */ /* 0x000fe200078e0004 */
[----:B------:R-:W-:Y:S01]  /*1f00*/  MOV R4, R9 ;  /* 0x0000000900047202 */ /* 0x000fe20000000f00 */
[----:B------:R-:W-:-:S04]  /*1f10*/  IMAD.MOV.U32 R5, RZ, RZ, 0x0 ;  /* 0x00000000ff057424 */ /* 0x000fc800078e00ff */
[----:B------:R-:W-:Y:S05]  /*1f20*/  RET.REL.NODEC R4 `(naive_normalized_cross_correlation) ;  /* 0xffffffe004347950 */ /* 0x000fea0003c3ffff */
        .weak           $__internal_2_$__cuda_sm3x_div_rn_noftz_f32_slowpath
        .type           $__internal_2_$__cuda_sm3x_div_rn_noftz_f32_slowpath,@function
        .size           $__internal_2_$__cuda_sm3x_div_rn_noftz_f32_slowpath,(.L_x_58 - $__internal_2_$__cuda_sm3x_div_rn_noftz_f32_slowpath)
$__internal_2_$__cuda_sm3x_div_rn_noftz_f32_slowpath:
[----:B------:R-:W-:Y:S01]  /*1f30*/  SHF.R.U32.HI R9, RZ, 0x17, R5 ;  /* 0x00000017ff097819 */ /* 0x000fe20000011605 */
[----:B------:R-:W-:Y:S01]  /*1f40*/  BSSY.RECONVERGENT B2, `(.L_x_44) ;  /* 0x0000063000027945 */ /* 0x000fe20003800200 */
[----:B------:R-:W-:Y:S02]  /*1f50*/  SHF.R.U32.HI R7, RZ, 0x17, R4 ;  /* 0x00000017ff077819 */ /* 0x000fe40000011604 */
[----:B------:R-:W-:Y:S02]  /*1f60*/  LOP3.LUT R9, R9, 0xff, RZ, 0xc0, !PT ;  /* 0x000000ff09097812 */ /* 0x000fe400078ec0ff */
[----:B------:R-:W-:Y:S02]  /*1f70*/  LOP3.LUT R14, R7, 0xff, RZ, 0xc0, !PT ;  /* 0x000000ff070e7812 */ /* 0x000fe400078ec0ff */
[----:B------:R-:W-:Y:S01]  /*1f80*/  MOV R13, R5 ;  /* 0x00000005000d7202 */ /* 0x000fe20000000f00 */
[----:B------:R-:W-:Y:S02]  /*1f90*/  VIADD R12, R9, 0xffffffff ;  /* 0xffffffff090c7836 */ /* 0x000fe40000000000 */
[----:B------:R-:W-:-:S03]  /*1fa0*/  VIADD R10, R14, 0xffffffff ;  /* 0xffffffff0e0a7836 */ /* 0x000fc60000000000 */
[----:B------:R-:W-:-:S04]  /*1fb0*/  ISETP.GT.U32.AND P0, PT, R12, 0xfd, PT ;  /* 0x000000fd0c00780c */ /* 0x000fc80003f04070 */
[----:B------:R-:W-:-:S13]  /*1fc0*/  ISETP.GT.U32.OR P0, PT, R10, 0xfd, P0 ;  /* 0x000000fd0a00780c */ /* 0x000fda0000704470 */
[----:B------:R-:W-:Y:S01]  /*1fd0*/  @!P0 IMAD.MOV.U32 R7, RZ, RZ, RZ ;  /* 0x000000ffff078224 */ /* 0x000fe200078e00ff */
[----:B------:R-:W-:Y:S06]  /*1fe0*/  @!P0 BRA `(.L_x_45) ;  /* 0x00000000005c8947 */ /* 0x000fec0003800000 */
[----:B------:R-:W-:Y:S02]  /*1ff0*/  FSETP.GTU.FTZ.AND P0, PT, |R4|, +INF , PT ;  /* 0x7f8000000400780b */ /* 0x000fe40003f1c200 */
[----:B------:R-:W-:-:S04]  /*2000*/  FSETP.GTU.FTZ.AND P1, PT, |R5|, +INF , PT ;  /* 0x7f8000000500780b */ /* 0x000fc80003f3c200 */
[----:B------:R-:W-:-:S13]  /*2010*/  PLOP3.LUT P0, PT, P0, P1, PT, 0xf8, 0x8f ;  /* 0x00000000008f781c */ /* 0x000fda0000703f70 */
[----:B------:R-:W-:Y:S05]  /*2020*/  @P0 BRA `(.L_x_46) ;  /* 0x00000004004c0947 */ /* 0x000fea0003800000 */
[----:B------:R-:W-:-:S13]  /*2030*/  LOP3.LUT P0, RZ, R13, 0x7fffffff, R4, 0xc8, !PT ;  /* 0x7fffffff0dff7812 */ /* 0x000fda000780c804 */
[----:B------:R-:W-:Y:S05]  /*2040*/  @!P0 BRA `(.L_x_47) ;  /* 0x00000004003c8947 */ /* 0x000fea0003800000 */
[C---:B------:R-:W-:Y:S02]  /*2050*/  FSETP.NEU.FTZ.AND P2, PT, |R4|.reuse, +INF , PT ;  /* 0x7f8000000400780b */ /* 0x040fe40003f5d200 */
[----:B------:R-:W-:Y:S02]  /*2060*/  FSETP.NEU.FTZ.AND P1, PT, |R5|, +INF , PT ;  /* 0x7f8000000500780b */ /* 0x000fe40003f3d200 */
[----:B------:R-:W-:-:S11]  /*2070*/  FSETP.NEU.FTZ.AND P0, PT, |R4|, +INF , PT ;  /* 0x7f8000000400780b */ /* 0x000fd60003f1d200 */
[----:B------:R-:W-:Y:S05]  /*2080*/  @!P1 BRA !P2, `(.L_x_47) ;  /* 0x00000004002c9947 */ /* 0x000fea0005000000 */
[----:B------:R-:W-:-:S04]  /*2090*/  LOP3.LUT P2, RZ, R4, 0x7fffffff, RZ, 0xc0, !PT ;  /* 0x7fffffff04ff7812 */ /* 0x000fc8000784c0ff */
[----:B------:R-:W-:-:S13]  /*20a0*/  PLOP3.LUT P1, PT, P1, P2, PT, 0x2f, 0xf2 ;  /* 0x0000000000f2781c */ /* 0x000fda0000f24577 */
[----:B------:R-:W-:Y:S05]  /*20b0*/  @P1 BRA `(.L_x_48) ;  /* 0x0000000400181947 */ /* 0x000fea0003800000 */
[----:B------:R-:W-:-:S04]  /*20c0*/  LOP3.LUT P1, RZ, R13, 0x7fffffff, RZ, 0xc0, !PT ;  /* 0x7fffffff0dff7812 */ /* 0x000fc8000782c0ff */
[----:B------:R-:W-:-:S13]  /*20d0*/  PLOP3.LUT P0, PT, P0, P1, PT, 0x2f, 0xf2 ;  /* 0x0000000000f2781c */ /* 0x000fda0000702577 */
[----:B------:R-:W-:Y:S05]  /*20e0*/  @P0 BRA `(.L_x_49) ;  /* 0x0000000400000947 */ /* 0x000fea0003800000 */
[----:B------:R-:W-:Y:S02]  /*20f0*/  ISETP.GE.AND P0, PT, R10, RZ, PT ;  /* 0x000000ff0a00720c */ /* 0x000fe40003f06270 */
[----:B------:R-:W-:-:S11]  /*2100*/  ISETP.GE.AND P1, PT, R12, RZ, PT ;  /* 0x000000ff0c00720c */ /* 0x000fd60003f26270 */
[----:B------:R-:W-:Y:S02]  /*2110*/  @P0 IMAD.MOV.U32 R7, RZ, RZ, RZ ;  /* 0x000000ffff070224 */ /* 0x000fe400078e00ff */
[----:B------:R-:W-:Y:S01]  /*2120*/  @!P0 FFMA R4, R4, 1.84467440737095516160e+19, RZ ;  /* 0x5f80000004048823 */ /* 0x000fe200000000ff */
[----:B------:R-:W-:Y:S02]  /*2130*/  @!P0 IMAD.MOV.U32 R7, RZ, RZ, -0x40 ;  /* 0xffffffc0ff078424 */ /* 0x000fe400078e00ff */
[----:B------:R-:W-:-:S03]  /*2140*/  @!P1 FFMA R13, R5, 1.84467440737095516160e+19, RZ ;  /* 0x5f800000050d9823 */ /* 0x000fc600000000ff */
[----:B------:R-:W-:-:S07]  /*2150*/  @!P1 IADD3 R7, PT, PT, R7, 0x40, RZ ;  /* 0x0000004007079810 */ /* 0x000fce0007ffe0ff */
.L_x_45:
[----:B------:R-:W-:Y:S01]  /*2160*/  LEA R10, R9, 0xc0800000, 0x17 ;  /* 0xc0800000090a7811 */ /* 0x000fe200078eb8ff */
[----:B------:R-:W-:Y:S04]  /*2170*/  BSSY.RECONVERGENT B3, `(.L_x_50) ;  /* 0x0000036000037945 */ /* 0x000fe80003800200 */
[----:B------:R-:W-:Y:S02]  /*2180*/  IMAD.IADD R13, R13, 0x1, -R10 ;  /* 0x000000010d0d7824 */ /* 0x000fe400078e0a0a */
[----:B------:R-:W-:Y:S02]  /*2190*/  VIADD R10, R14, 0xffffff81 ;  /* 0xffffff810e0a7836 */ /* 0x000fe40000000000 */
[----:B------:R-:W0:Y:S01]  /*21a0*/  MUFU.RCP R12, R13 ;  /* 0x0000000d000c7308 */ /* 0x000e220000001000 */
[----:B------:R-:W-:Y:S01]  /*21b0*/  FADD.FTZ R15, -R13, -RZ ;  /* 0x800000ff0d0f7221 */ /* 0x000fe20000010100 */
[C---:B------:R-:W-:Y:S01]  /*21c0*/  IMAD R4, R10.reuse, -0x800000, R4 ;  /* 0xff8000000a047824 */ /* 0x040fe200078e0204 */
[----:B------:R-:W-:-:S05]  /*21d0*/  IADD3 R10, PT, PT, R10, 0x7f, -R9 ;  /* 0x0000007f0a0a7810 */ /* 0x000fca0007ffe809 */
[----:B------:R-:W-:Y:S02]  /*21e0*/  IMAD.IADD R10, R10, 0x1, R7 ;  /* 0x000000010a0a7824 */ /* 0x000fe400078e0207 */
[----:B0-----:R-:W-:-:S04]  /*21f0*/  FFMA R17, R12, R15, 1 ;  /* 0x3f8000000c117423 */ /* 0x001fc8000000000f */
[----:B------:R-:W-:-:S04]  /*2200*/  FFMA R19, R12, R17, R12 ;  /* 0x000000110c137223 */ /* 0x000fc8000000000c */
[----:B------:R-:W-:-:S04]  /*2210*/  FFMA R12, R4, R19, RZ ;  /* 0x00000013040c7223 */ /* 0x000fc800000000ff */
[----:B------:R-:W-:-:S04]  /*2220*/  FFMA R17, R15, R12, R4 ;  /* 0x0000000c0f117223 */ /* 0x000fc80000000004 */
[----:B------:R-:W-:-:S04]  /*2230*/  FFMA R12, R19, R17, R12 ;  /* 0x00000011130c7223 */ /* 0x000fc8000000000c */
[----:B------:R-:W-:-:S04]  /*2240*/  FFMA R15, R15, R12, R4 ;  /* 0x0000000c0f0f7223 */ /* 0x000fc80000000004 */
[----:B------:R-:W-:-:S05]  /*2250*/  FFMA R4, R19, R15, R12 ;  /* 0x0000000f13047223 */ /* 0x000fca000000000c */
[----:B------:R-:W-:-:S04]  /*2260*/  SHF.R.U32.HI R9, RZ, 0x17, R4 ;  /* 0x00000017ff097819 */ /* 0x000fc80000011604 */
[----:B------:R-:W-:-:S04]  /*2270*/  LOP3.LUT R9, R9, 0xff, RZ, 0xc0, !PT ;  /* 0x000000ff09097812 */ /* 0x000fc800078ec0ff */
[----:B------:R-:W-:-:S05]  /*2280*/  IADD3 R13, PT, PT, R9, R10, RZ ;  /* 0x0000000a090d7210 */ /* 0x000fca0007ffe0ff */
[----:B------:R-:W-:-:S05]  /*2290*/  VIADD R7, R13, 0xffffffff ;  /* 0xffffffff0d077836 */ /* 0x000fca0000000000 */
[----:B------:R-:W-:-:S13]  /*22a0*/  ISETP.GE.U32.AND P0, PT, R7, 0xfe, PT ;  /* 0x000000fe0700780c */ /* 0x000fda0003f06070 */
[----:B------:R-:W-:Y:S05]  /*22b0*/  @!P0 BRA `(.L_x_51) ;  /* 0x0000000000808947 */ /* 0x000fea0003800000 */
[----:B------:R-:W-:-:S13]  /*22c0*/  ISETP.GT.AND P0, PT, R13, 0xfe, PT ;  /* 0x000000fe0d00780c */ /* 0x000fda0003f04270 */
[----:B------:R-:W-:Y:S05]  /*22d0*/  @P0 BRA `(.L_x_52) ;  /* 0x00000000006c0947 */ /* 0x000fea0003800000 */
[----:B------:R-:W-:-:S13]  /*22e0*/  ISETP.GE.AND P0, PT, R13, 0x1, PT ;  /* 0x000000010d00780c */ /* 0x000fda0003f06270 */
[----:B------:R-:W-:Y:S05]  /*22f0*/  @P0 BRA `(.L_x_53) ;  /* 0x0000000000740947 */ /* 0x000fea0003800000 */
[----:B------:R-:W-:Y:S02]  /*2300*/  ISETP.GE.AND P0, PT, R13, -0x18, PT ;  /* 0xffffffe80d00780c */ /* 0x000fe40003f06270 */
[----:B------:R-:W-:-:S11]  /*2310*/  LOP3.LUT R4, R4, 0x80000000, RZ, 0xc0, !PT ;  /* 0x8000000004047812 */ /* 0x000fd600078ec0ff */
[----:B------:R-:W-:Y:S05]  /*2320*/  @!P0 BRA `(.L_x_53) ;  /* 0x0000000000688947 */ /* 0x000fea0003800000 */
[CCC-:B------:R-:W-:Y:S01]  /*2330*/  FFMA.RZ R7, R19.reuse, R15.reuse, R12.reuse ;  /* 0x0000000f13077223 */ /* 0x1c0fe2000000c00c */
[-CC-:B------:R-:W-:Y:S01]  /*2340*/  FFMA.RM R10, R19, R15.reuse, R12.reuse ;  /* 0x0000000f130a7223 */ /* 0x180fe2000000400c */
[C---:B------:R-:W-:Y:S02]  /*2350*/  ISETP.NE.AND P2, PT, R13.reuse, RZ, PT ;  /* 0x000000ff0d00720c */ /* 0x040fe40003f45270 */
[----:B------:R-:W-:Y:S02]  /*2360*/  ISETP.NE.AND P1, PT, R13, RZ, PT ;  /* 0x000000ff0d00720c */ /* 0x000fe40003f25270 */
[----:B------:R-:W-:Y:S01]  /*2370*/  LOP3.LUT R9, R7, 0x7fffff, RZ, 0xc0, !PT ;  /* 0x007fffff07097812 */ /* 0x000fe200078ec0ff */
[----:B------:R-:W-:Y:S01]  /*2380*/  FFMA.RP R7, R19, R15, R12 ;  /* 0x0000000f13077223 */ /* 0x000fe2000000800c */
[----:B------:R-:W-:Y:S02]  /*2390*/  VIADD R12, R13, 0x20 ;  /* 0x000000200d0c7836 */ /* 0x000fe40000000000 */
[----:B------:R-:W-:Y:S01]  /*23a0*/  LOP3.LUT R9, R9, 0x800000, RZ, 0xfc, !PT ;  /* 0x0080000009097812 */ /* 0x000fe200078efcff */
[----:B------:R-:W-:Y:S01]  /*23b0*/  IMAD.MOV R13, RZ, RZ, -R13 ;  /* 0x000000ffff0d7224 */ /* 0x000fe200078e0a0d */
[----:B------:R-:W-:-:S02]  /*23c0*/  FSETP.NEU.FTZ.AND P0, PT, R7, R10, PT ;  /* 0x0000000a0700720b */ /* 0x000fc40003f1d000 */
[----:B------:R-:W-:Y:S02]  /*23d0*/  SHF.L.U32 R12, R9, R12, RZ ;  /* 0x0000000c090c7219 */ /* 0x000fe400000006ff */
[----:B------:R-:W-:Y:S02]  /*23e0*/  SEL R10, R13, RZ, P2 ;  /* 0x000000ff0d0a7207 */ /* 0x000fe40001000000 */
[----:B------:R-:W-:Y:S02]  /*23f0*/  ISETP.NE.AND P1, PT, R12, RZ, P1 ;  /* 0x000000ff0c00720c */ /* 0x000fe40000f25270 */
[----:B------:R-:W-:Y:S02]  /*2400*/  SHF.R.U32.HI R10, RZ, R10, R9 ;  /* 0x0000000aff0a7219 */ /* 0x000fe40000011609 */
[----:B------:R-:W-:Y:S02]  /*2410*/  PLOP3.LUT P0, PT, P0, P1, PT, 0xf8, 0x8f ;  /* 0x00000000008f781c */ /* 0x000fe40000703f70 */
[----:B------:R-:W-:-:S02]  /*2420*/  SHF.R.U32.HI R12, RZ, 0x1, R10 ;  /* 0x00000001ff0c7819 */ /* 0x000fc4000001160a */
[----:B------:R-:W-:-:S04]  /*2430*/  SEL R7, RZ, 0x1, !P0 ;  /* 0x00000001ff077807 */ /* 0x000fc80004000000 */
[----:B------:R-:W-:-:S04]  /*2440*/  LOP3.LUT R7, R7, 0x1, R12, 0xf8, !PT ;  /* 0x0000000107077812 */ /* 0x000fc800078ef80c */
[----:B------:R-:W-:-:S04]  /*2450*/  LOP3.LUT R7, R7, R10, RZ, 0xc0, !PT ;  /* 0x0000000a07077212 */ /* 0x000fc800078ec0ff */
[----:B------:R-:W-:-:S04]  /*2460*/  IADD3 R7, PT, PT, R12, R7, RZ ;  /* 0x000000070c077210 */ /* 0x000fc80007ffe0ff */
[----:B------:R-:W-:Y:S01]  /*2470*/  LOP3.LUT R4, R7, R4, RZ, 0xfc, !PT ;  /* 0x0000000407047212 */ /* 0x000fe200078efcff */
[----:B------:R-:W-:Y:S06]  /*2480*/  BRA `(.L_x_53) ;  /* 0x0000000000107947 */ /* 0x000fec0003800000 */
.L_x_52:
[----:B------:R-:W-:-:S04]  /*2490*/  LOP3.LUT R4, R4, 0x80000000, RZ, 0xc0, !PT ;  /* 0x8000000004047812 */ /* 0x000fc800078ec0ff */
[----:B------:R-:W-:Y:S01]  /*24a0*/  LOP3.LUT R4, R4, 0x7f800000, RZ, 0xfc, !PT ;  /* 0x7f80000004047812 */ /* 0x000fe200078efcff */
[----:B------:R-:W-:Y:S06]  /*24b0*/  BRA `(.L_x_53) ;  /* 0x0000000000047947 */ /* 0x000fec0003800000 */
.L_x_51:
[----:B------:R-:W-:-:S07]  /*24c0*/  IMAD R4, R10, 0x800000, R4 ;  /* 0x008000000a047824 */ /* 0x000fce00078e0204 */
.L_x_53:
[----:B------:R-:W-:Y:S05]  /*24d0*/  BSYNC.RECONVERGENT B3 ;  /* 0x0000000000037941 */ /* 0x000fea0003800200 */
.L_x_50:
[----:B------:R-:W-:Y:S05]  /*24e0*/  BRA `(.L_x_54) ;  /* 0x0000000000207947 */ /* 0x000fea0003800000 */
.L_x_49:
[----:B------:R-:W-:-:S04]  /*24f0*/  LOP3.LUT R4, R13, 0x80000000, R4, 0x48, !PT ;  /* 0x800000000d047812 */ /* 0x000fc800078e4804 */
[----:B------:R-:W-:Y:S01]  /*2500*/  LOP3.LUT R4, R4, 0x7f800000, RZ, 0xfc, !PT ;  /* 0x7f80000004047812 */ /* 0x000fe200078efcff */
[----:B------:R-:W-:Y:S06]  /*2510*/  BRA `(.L_x_54) ;  /* 0x0000000000147947 */ /* 0x000fec0003800000 */
.L_x_48:
[----:B------:R-:W-:Y:S01]  /*2520*/  LOP3.LUT R4, R13, 0x80000000, R4, 0x48, !PT ;  /* 0x800000000d047812 */ /* 0x000fe200078e4804 */
[----:B------:R-:W-:Y:S06]  /*2530*/  BRA `(.L_x_54) ;  /* 0x00000000000c7947 */ /* 0x000fec0003800000 */
.L_x_47:
[----:B------:R-:W0:Y:S01]  /*2540*/  MUFU.RSQ R4, -QNAN ;  /* 0xffc0000000047908 */ /* 0x000e220000001400 */
[----:B------:R-:W-:Y:S05]  /*2550*/  BRA `(.L_x_54) ;  /* 0x0000000000047947 */ /* 0x000fea0003800000 */
.L_x_46:
[----:B------:R-:W-:-:S07]  /*2560*/  FADD.FTZ R4, R4, R5 ;  /* 0x0000000504047221 */ /* 0x000fce0000010000 */
.L_x_54:
[----:B------:R-:W-:Y:S05]  /*2570*/  BSYNC.RECONVERGENT B2 ;  /* 0x0000000000027941 */ /* 0x000fea0003800200 */
.L_x_44:
[----:B------:R-:W-:-:S04]  /*2580*/  IMAD.MOV.U32 R9, RZ, RZ, 0x0 ;  /* 0x00000000ff097424 */ /* 0x000fc800078e00ff */
[----:B0-----:R-:W-:Y:S05]  /*2590*/  RET.REL.NODEC R8 `(naive_normalized_cross_correlation) ;  /* 0xffffffd808987950 */ /* 0x001fea0003c3ffff */
.L_x_55:
        /* <DEDUP_REMOVED lines=14> */
.L_x_58:


//--------------------- .nv.shared.remove_redness --------------------------
	.section	.nv.shared.remove_redness,"aw",@nobits
	.sectionflags	@""
	.align	16
	.zero		1024


//--------------------- .nv.shared.reserved.0     --------------------------
	.section	.nv.shared.reserved.0,"aw",@nobits
	.weak		__nv_reservedSMEM_offset_0_alias
	.size		__nv_reservedSMEM_offset_0_alias, 0, 64
	.other		__nv_reservedSMEM_offset_0_alias,@"STO_CUDA_RESERVED_SHARED STV_DEFAULT"
__nv_reservedSMEM_offset_0_alias:
	.zero		0
	.zero		64


//--------------------- .nv.shared.range          --------------------------
	.section	.nv.shared.range,"aw",@nobits
	.sectionflags	@""
	.align	16
	.zero		1024


//--------------------- .nv.shared.reduce_min     --------------------------
	.section	.nv.shared.reduce_min,"aw",@nobits
	.sectionflags	@""
	.align	16
	.zero		1024


//--------------------- .nv.shared.blellochCdf    --------------------------
	.section	.nv.shared.blellochCdf,"aw",@nobits
	.sectionflags	@""
	.align	16
	.zero		1024


//--------------------- .nv.shared.naive_normalized_cross_correlation --------------------------
	.section	.nv.shared.naive_normalized_cross_correlation,"aw",@nobits
	.sectionflags	@""
	.align	16
	.zero		1024


//--------------------- .nv.constant0.remove_redness --------------------------
	.section	.nv.constant0.remove_redness,"a",@progbits
	.sectionflags	@""
	.align	4
.nv.constant0.remove_redness:
	.zero		932


//--------------------- .nv.constant0.range       --------------------------
	.section	.nv.constant0.range,"a",@progbits
	.sectionflags	@""
	.align	4
.nv.constant0.range:
	.zero		908


//--------------------- .nv.constant0.reduce_min  --------------------------
	.section	.nv.constant0.reduce_min,"a",@progbits
	.sectionflags	@""
	.align	4
.nv.constant0.reduce_min:
	.zero		916


//--------------------- .nv.constant0.blellochCdf --------------------------
	.section	.nv.constant0.blellochCdf,"a",@progbits
	.sectionflags	@""
	.align	4
.nv.constant0.blellochCdf:
	.zero		916


//--------------------- .nv.constant0.naive_normalized_cross_correlation --------------------------
	.section	.nv.constant0.naive_normalized_cross_correlation,"a",@progbits
	.sectionflags	@""
	.align	4
.nv.constant0.naive_normalized_cross_correlation:
	.zero		948


//--------------------- SYMBOLS --------------------------

	.type		.nv.reservedSmem.offset0,@object
	.size		.nv.reservedSmem.offset0,0x4
	.type		.nv.reservedSmem.cap,@object
	.size		.nv.reservedSmem.cap,0x4
